//
// Generated by NVIDIA NVVM Compiler
//
// Compiler Build ID: CL-36424714
// Cuda compilation tools, release 13.0, V13.0.88
// Based on NVVM 20.0.0
//

.version 9.0
.target sm_100
.address_size 64

	// .globl	_Z28apply_color_gain_linear_rgbaILi256EEvPK6uchar4PS0_iiifff

.visible .entry _Z28apply_color_gain_linear_rgbaILi256EEvPK6uchar4PS0_iiifff(
	.param .u64 .ptr .align 1 _Z28apply_color_gain_linear_rgbaILi256EEvPK6uchar4PS0_iiifff_param_0,
	.param .u64 .ptr .align 1 _Z28apply_color_gain_linear_rgbaILi256EEvPK6uchar4PS0_iiifff_param_1,
	.param .u32 _Z28apply_color_gain_linear_rgbaILi256EEvPK6uchar4PS0_iiifff_param_2,
	.param .u32 _Z28apply_color_gain_linear_rgbaILi256EEvPK6uchar4PS0_iiifff_param_3,
	.param .u32 _Z28apply_color_gain_linear_rgbaILi256EEvPK6uchar4PS0_iiifff_param_4,
	.param .f32 _Z28apply_color_gain_linear_rgbaILi256EEvPK6uchar4PS0_iiifff_param_5,
	.param .f32 _Z28apply_color_gain_linear_rgbaILi256EEvPK6uchar4PS0_iiifff_param_6,
	.param .f32 _Z28apply_color_gain_linear_rgbaILi256EEvPK6uchar4PS0_iiifff_param_7
)
.maxntid 256
{
	.reg .pred 	%p<56>;
	.reg .b16 	%rs<7>;
	.reg .b32 	%r<86>;
	.reg .b32 	%f<427>;
	.reg .b64 	%rd<9>;

	ld.param.u64 	%rd1, [_Z28apply_color_gain_linear_rgbaILi256EEvPK6uchar4PS0_iiifff_param_0];
	ld.param.u64 	%rd2, [_Z28apply_color_gain_linear_rgbaILi256EEvPK6uchar4PS0_iiifff_param_1];
	ld.param.u32 	%r5, [_Z28apply_color_gain_linear_rgbaILi256EEvPK6uchar4PS0_iiifff_param_3];
	ld.param.u32 	%r6, [_Z28apply_color_gain_linear_rgbaILi256EEvPK6uchar4PS0_iiifff_param_4];
	ld.param.f32 	%f54, [_Z28apply_color_gain_linear_rgbaILi256EEvPK6uchar4PS0_iiifff_param_5];
	ld.param.f32 	%f55, [_Z28apply_color_gain_linear_rgbaILi256EEvPK6uchar4PS0_iiifff_param_6];
	ld.param.f32 	%f56, [_Z28apply_color_gain_linear_rgbaILi256EEvPK6uchar4PS0_iiifff_param_7];
	mov.u32 	%r7, %ctaid.x;
	shl.b32 	%r8, %r7, 8;
	mov.u32 	%r9, %tid.x;
	or.b32  	%r1, %r8, %r9;
	mul.lo.s32 	%r10, %r6, %r5;
	setp.ge.s32 	%p1, %r1, %r10;
	@%p1 bra 	$L__BB0_47;
	cvta.to.global.u64 	%rd3, %rd1;
	mul.wide.s32 	%rd4, %r1, 4;
	add.s64 	%rd5, %rd3, %rd4;
	ld.global.nc.u32 	%r2, [%rd5];
	bfe.u32 	%r11, %r2, 16, 8;
	cvt.u16.u32 	%rs1, %r11;
	bfe.u32 	%r12, %r2, 8, 8;
	cvt.u16.u32 	%rs2, %r12;
	bfe.u32 	%r13, %r2, 0, 8;
	cvt.u16.u32 	%rs3, %r13;
	and.b16  	%rs4, %rs3, 255;
	cvt.rn.f32.u16 	%f57, %rs4;
	div.rn.f32 	%f58, %f57, 0f437F0000;
	max.f32 	%f59, %f58, 0f00000000;
	min.f32 	%f1, %f59, 0f3F800000;
	setp.gtu.f32 	%p2, %f1, 0f3D25AEE6;
	@%p2 bra 	$L__BB0_3;
	div.rn.f32 	%f418, %f1, 0f414EB852;
	bra.uni 	$L__BB0_8;
$L__BB0_3:
	add.f32 	%f61, %f1, 0f3D6147AE;
	div.rn.f32 	%f3, %f61, 0f3F870A3D;
	abs.f32 	%f4, %f3;
	setp.eq.f32 	%p3, %f3, 0f3F800000;
	mov.f32 	%f418, 0f3F800000;
	@%p3 bra 	$L__BB0_8;
	setp.num.f32 	%p4, %f4, %f4;
	@%p4 bra 	$L__BB0_6;
	mov.f32 	%f117, 0f4019999A;
	add.rn.f32 	%f418, %f3, %f117;
	bra.uni 	$L__BB0_8;
$L__BB0_6:
	setp.lt.f32 	%p5, %f4, 0f00800000;
	mul.f32 	%f62, %f4, 0f4B800000;
	selp.f32 	%f63, %f62, %f4, %p5;
	mov.b32 	%r14, %f63;
	add.s32 	%r15, %r14, -1060439283;
	and.b32  	%r16, %r15, -8388608;
	sub.s32 	%r17, %r14, %r16;
	mov.b32 	%f64, %r17;
	cvt.rn.f32.s32 	%f65, %r16;
	selp.f32 	%f66, 0fC1C00000, 0f00000000, %p5;
	fma.rn.f32 	%f67, %f65, 0f34000000, %f66;
	add.f32 	%f68, %f64, 0fBF800000;
	add.f32 	%f69, %f64, 0f3F800000;
	rcp.approx.ftz.f32 	%f70, %f69;
	add.f32 	%f71, %f68, %f68;
	mul.f32 	%f72, %f71, %f70;
	mul.f32 	%f73, %f72, %f72;
	neg.f32 	%f74, %f72;
	sub.f32 	%f75, %f68, %f72;
	add.f32 	%f76, %f75, %f75;
	fma.rn.f32 	%f77, %f74, %f68, %f76;
	mul.rn.f32 	%f78, %f70, %f77;
	fma.rn.f32 	%f79, %f73, 0f3A2C32E4, 0f3B52E7DB;
	fma.rn.f32 	%f80, %f79, %f73, 0f3C93BB73;
	fma.rn.f32 	%f81, %f80, %f73, 0f3DF6384F;
	mul.rn.f32 	%f82, %f81, %f73;
	fma.rn.f32 	%f83, %f72, 0f3FB8AA3B, %f67;
	mul.f32 	%f84, %f82, 0f40400000;
	sub.f32 	%f85, %f67, %f83;
	fma.rn.f32 	%f86, %f72, 0f3FB8AA3B, %f85;
	fma.rn.f32 	%f87, %f78, 0f3FB8AA3B, %f86;
	fma.rn.f32 	%f88, %f72, 0f32A55E34, %f87;
	fma.rn.f32 	%f89, %f84, %f78, %f88;
	fma.rn.f32 	%f90, %f82, %f72, %f89;
	add.rn.f32 	%f91, %f83, %f90;
	mov.f32 	%f92, 0f4019999A;
	mul.rn.f32 	%f93, %f91, %f92;
	cvt.rni.f32.f32 	%f94, %f93;
	sub.f32 	%f95, %f93, %f94;
	neg.f32 	%f96, %f93;
	fma.rn.f32 	%f97, %f91, 0f4019999A, %f96;
	neg.f32 	%f98, %f83;
	add.rn.f32 	%f99, %f91, %f98;
	neg.f32 	%f100, %f99;
	add.rn.f32 	%f101, %f90, %f100;
	fma.rn.f32 	%f102, %f101, 0f4019999A, %f97;
	add.f32 	%f103, %f95, %f102;
	setp.gt.f32 	%p6, %f94, 0f00000000;
	selp.b32 	%r18, 0, -2097152000, %p6;
	setp.neu.f32 	%p7, %f3, 0f00000000;
	setp.neu.f32 	%p8, %f4, 0f7F800000;
	setp.lt.f32 	%p9, %f93, 0f00000000;
	selp.f32 	%f104, 0f00000000, 0f7F800000, %p9;
	abs.f32 	%f105, %f93;
	setp.gt.f32 	%p10, %f105, 0f43180000;
	cvt.rzi.s32.f32 	%r19, %f94;
	shl.b32 	%r20, %r19, 23;
	sub.s32 	%r21, %r20, %r18;
	mov.b32 	%f106, %r21;
	add.s32 	%r22, %r18, 2130706432;
	mov.b32 	%f107, %r22;
	fma.rn.f32 	%f108, %f103, 0f391FCB8E, 0f3AAF85ED;
	fma.rn.f32 	%f109, %f108, %f103, 0f3C1D9856;
	fma.rn.f32 	%f110, %f109, %f103, 0f3D6357BB;
	fma.rn.f32 	%f111, %f110, %f103, 0f3E75FDEC;
	fma.rn.f32 	%f112, %f111, %f103, 0f3F317218;
	fma.rn.f32 	%f113, %f112, %f103, 0f3F800000;
	mul.f32 	%f114, %f113, %f107;
	mul.f32 	%f115, %f114, %f106;
	selp.f32 	%f418, %f104, %f115, %p10;
	and.pred  	%p11, %p7, %p8;
	@%p11 bra 	$L__BB0_8;
	add.f32 	%f116, %f3, %f3;
	mov.b32 	%r23, %f116;
	and.b32  	%r24, %r23, 2147483647;
	mov.b32 	%f418, %r24;
$L__BB0_8:
	and.b16  	%rs5, %rs2, 255;
	cvt.rn.f32.u16 	%f118, %rs5;
	div.rn.f32 	%f119, %f118, 0f437F0000;
	max.f32 	%f120, %f119, 0f00000000;
	min.f32 	%f9, %f120, 0f3F800000;
	setp.gtu.f32 	%p12, %f9, 0f3D25AEE6;
	@%p12 bra 	$L__BB0_10;
	div.rn.f32 	%f419, %f9, 0f414EB852;
	bra.uni 	$L__BB0_15;
$L__BB0_10:
	add.f32 	%f122, %f9, 0f3D6147AE;
	div.rn.f32 	%f11, %f122, 0f3F870A3D;
	abs.f32 	%f12, %f11;
	setp.eq.f32 	%p13, %f11, 0f3F800000;
	mov.f32 	%f419, 0f3F800000;
	@%p13 bra 	$L__BB0_15;
	setp.num.f32 	%p14, %f12, %f12;
	@%p14 bra 	$L__BB0_13;
	mov.f32 	%f178, 0f4019999A;
	add.rn.f32 	%f419, %f11, %f178;
	bra.uni 	$L__BB0_15;
$L__BB0_13:
	setp.lt.f32 	%p15, %f12, 0f00800000;
	mul.f32 	%f123, %f12, 0f4B800000;
	selp.f32 	%f124, %f123, %f12, %p15;
	mov.b32 	%r25, %f124;
	add.s32 	%r26, %r25, -1060439283;
	and.b32  	%r27, %r26, -8388608;
	sub.s32 	%r28, %r25, %r27;
	mov.b32 	%f125, %r28;
	cvt.rn.f32.s32 	%f126, %r27;
	selp.f32 	%f127, 0fC1C00000, 0f00000000, %p15;
	fma.rn.f32 	%f128, %f126, 0f34000000, %f127;
	add.f32 	%f129, %f125, 0fBF800000;
	add.f32 	%f130, %f125, 0f3F800000;
	rcp.approx.ftz.f32 	%f131, %f130;
	add.f32 	%f132, %f129, %f129;
	mul.f32 	%f133, %f132, %f131;
	mul.f32 	%f134, %f133, %f133;
	neg.f32 	%f135, %f133;
	sub.f32 	%f136, %f129, %f133;
	add.f32 	%f137, %f136, %f136;
	fma.rn.f32 	%f138, %f135, %f129, %f137;
	mul.rn.f32 	%f139, %f131, %f138;
	fma.rn.f32 	%f140, %f134, 0f3A2C32E4, 0f3B52E7DB;
	fma.rn.f32 	%f141, %f140, %f134, 0f3C93BB73;
	fma.rn.f32 	%f142, %f141, %f134, 0f3DF6384F;
	mul.rn.f32 	%f143, %f142, %f134;
	fma.rn.f32 	%f144, %f133, 0f3FB8AA3B, %f128;
	mul.f32 	%f145, %f143, 0f40400000;
	sub.f32 	%f146, %f128, %f144;
	fma.rn.f32 	%f147, %f133, 0f3FB8AA3B, %f146;
	fma.rn.f32 	%f148, %f139, 0f3FB8AA3B, %f147;
	fma.rn.f32 	%f149, %f133, 0f32A55E34, %f148;
	fma.rn.f32 	%f150, %f145, %f139, %f149;
	fma.rn.f32 	%f151, %f143, %f133, %f150;
	add.rn.f32 	%f152, %f144, %f151;
	mov.f32 	%f153, 0f4019999A;
	mul.rn.f32 	%f154, %f152, %f153;
	cvt.rni.f32.f32 	%f155, %f154;
	sub.f32 	%f156, %f154, %f155;
	neg.f32 	%f157, %f154;
	fma.rn.f32 	%f158, %f152, 0f4019999A, %f157;
	neg.f32 	%f159, %f144;
	add.rn.f32 	%f160, %f152, %f159;
	neg.f32 	%f161, %f160;
	add.rn.f32 	%f162, %f151, %f161;
	fma.rn.f32 	%f163, %f162, 0f4019999A, %f158;
	add.f32 	%f164, %f156, %f163;
	setp.gt.f32 	%p16, %f155, 0f00000000;
	selp.b32 	%r29, 0, -2097152000, %p16;
	setp.neu.f32 	%p17, %f11, 0f00000000;
	setp.neu.f32 	%p18, %f12, 0f7F800000;
	setp.lt.f32 	%p19, %f154, 0f00000000;
	selp.f32 	%f165, 0f00000000, 0f7F800000, %p19;
	abs.f32 	%f166, %f154;
	setp.gt.f32 	%p20, %f166, 0f43180000;
	cvt.rzi.s32.f32 	%r30, %f155;
	shl.b32 	%r31, %r30, 23;
	sub.s32 	%r32, %r31, %r29;
	mov.b32 	%f167, %r32;
	add.s32 	%r33, %r29, 2130706432;
	mov.b32 	%f168, %r33;
	fma.rn.f32 	%f169, %f164, 0f391FCB8E, 0f3AAF85ED;
	fma.rn.f32 	%f170, %f169, %f164, 0f3C1D9856;
	fma.rn.f32 	%f171, %f170, %f164, 0f3D6357BB;
	fma.rn.f32 	%f172, %f171, %f164, 0f3E75FDEC;
	fma.rn.f32 	%f173, %f172, %f164, 0f3F317218;
	fma.rn.f32 	%f174, %f173, %f164, 0f3F800000;
	mul.f32 	%f175, %f174, %f168;
	mul.f32 	%f176, %f175, %f167;
	selp.f32 	%f419, %f165, %f176, %p20;
	and.pred  	%p21, %p17, %p18;
	@%p21 bra 	$L__BB0_15;
	add.f32 	%f177, %f11, %f11;
	mov.b32 	%r34, %f177;
	and.b32  	%r35, %r34, 2147483647;
	mov.b32 	%f419, %r35;
$L__BB0_15:
	and.b16  	%rs6, %rs1, 255;
	cvt.rn.f32.u16 	%f179, %rs6;
	div.rn.f32 	%f180, %f179, 0f437F0000;
	max.f32 	%f181, %f180, 0f00000000;
	min.f32 	%f17, %f181, 0f3F800000;
	setp.gtu.f32 	%p22, %f17, 0f3D25AEE6;
	@%p22 bra 	$L__BB0_17;
	div.rn.f32 	%f420, %f17, 0f414EB852;
	bra.uni 	$L__BB0_22;
$L__BB0_17:
	add.f32 	%f183, %f17, 0f3D6147AE;
	div.rn.f32 	%f19, %f183, 0f3F870A3D;
	abs.f32 	%f20, %f19;
	setp.eq.f32 	%p23, %f19, 0f3F800000;
	mov.f32 	%f420, 0f3F800000;
	@%p23 bra 	$L__BB0_22;
	setp.num.f32 	%p24, %f20, %f20;
	@%p24 bra 	$L__BB0_20;
	mov.f32 	%f239, 0f4019999A;
	add.rn.f32 	%f420, %f19, %f239;
	bra.uni 	$L__BB0_22;
$L__BB0_20:
	setp.lt.f32 	%p25, %f20, 0f00800000;
	mul.f32 	%f184, %f20, 0f4B800000;
	selp.f32 	%f185, %f184, %f20, %p25;
	mov.b32 	%r36, %f185;
	add.s32 	%r37, %r36, -1060439283;
	and.b32  	%r38, %r37, -8388608;
	sub.s32 	%r39, %r36, %r38;
	mov.b32 	%f186, %r39;
	cvt.rn.f32.s32 	%f187, %r38;
	selp.f32 	%f188, 0fC1C00000, 0f00000000, %p25;
	fma.rn.f32 	%f189, %f187, 0f34000000, %f188;
	add.f32 	%f190, %f186, 0fBF800000;
	add.f32 	%f191, %f186, 0f3F800000;
	rcp.approx.ftz.f32 	%f192, %f191;
	add.f32 	%f193, %f190, %f190;
	mul.f32 	%f194, %f193, %f192;
	mul.f32 	%f195, %f194, %f194;
	neg.f32 	%f196, %f194;
	sub.f32 	%f197, %f190, %f194;
	add.f32 	%f198, %f197, %f197;
	fma.rn.f32 	%f199, %f196, %f190, %f198;
	mul.rn.f32 	%f200, %f192, %f199;
	fma.rn.f32 	%f201, %f195, 0f3A2C32E4, 0f3B52E7DB;
	fma.rn.f32 	%f202, %f201, %f195, 0f3C93BB73;
	fma.rn.f32 	%f203, %f202, %f195, 0f3DF6384F;
	mul.rn.f32 	%f204, %f203, %f195;
	fma.rn.f32 	%f205, %f194, 0f3FB8AA3B, %f189;
	mul.f32 	%f206, %f204, 0f40400000;
	sub.f32 	%f207, %f189, %f205;
	fma.rn.f32 	%f208, %f194, 0f3FB8AA3B, %f207;
	fma.rn.f32 	%f209, %f200, 0f3FB8AA3B, %f208;
	fma.rn.f32 	%f210, %f194, 0f32A55E34, %f209;
	fma.rn.f32 	%f211, %f206, %f200, %f210;
	fma.rn.f32 	%f212, %f204, %f194, %f211;
	add.rn.f32 	%f213, %f205, %f212;
	mov.f32 	%f214, 0f4019999A;
	mul.rn.f32 	%f215, %f213, %f214;
	cvt.rni.f32.f32 	%f216, %f215;
	sub.f32 	%f217, %f215, %f216;
	neg.f32 	%f218, %f215;
	fma.rn.f32 	%f219, %f213, 0f4019999A, %f218;
	neg.f32 	%f220, %f205;
	add.rn.f32 	%f221, %f213, %f220;
	neg.f32 	%f222, %f221;
	add.rn.f32 	%f223, %f212, %f222;
	fma.rn.f32 	%f224, %f223, 0f4019999A, %f219;
	add.f32 	%f225, %f217, %f224;
	setp.gt.f32 	%p26, %f216, 0f00000000;
	selp.b32 	%r40, 0, -2097152000, %p26;
	setp.neu.f32 	%p27, %f19, 0f00000000;
	setp.neu.f32 	%p28, %f20, 0f7F800000;
	setp.lt.f32 	%p29, %f215, 0f00000000;
	selp.f32 	%f226, 0f00000000, 0f7F800000, %p29;
	abs.f32 	%f227, %f215;
	setp.gt.f32 	%p30, %f227, 0f43180000;
	cvt.rzi.s32.f32 	%r41, %f216;
	shl.b32 	%r42, %r41, 23;
	sub.s32 	%r43, %r42, %r40;
	mov.b32 	%f228, %r43;
	add.s32 	%r44, %r40, 2130706432;
	mov.b32 	%f229, %r44;
	fma.rn.f32 	%f230, %f225, 0f391FCB8E, 0f3AAF85ED;
	fma.rn.f32 	%f231, %f230, %f225, 0f3C1D9856;
	fma.rn.f32 	%f232, %f231, %f225, 0f3D6357BB;
	fma.rn.f32 	%f233, %f232, %f225, 0f3E75FDEC;
	fma.rn.f32 	%f234, %f233, %f225, 0f3F317218;
	fma.rn.f32 	%f235, %f234, %f225, 0f3F800000;
	mul.f32 	%f236, %f235, %f229;
	mul.f32 	%f237, %f236, %f228;
	selp.f32 	%f420, %f226, %f237, %p30;
	and.pred  	%p31, %p27, %p28;
	@%p31 bra 	$L__BB0_22;
	add.f32 	%f238, %f19, %f19;
	mov.b32 	%r45, %f238;
	and.b32  	%r46, %r45, 2147483647;
	mov.b32 	%f420, %r46;
$L__BB0_22:
	mul.rn.f32 	%f240, %f418, %f54;
	mul.rn.f32 	%f25, %f419, %f55;
	mul.rn.f32 	%f26, %f420, %f56;
	max.f32 	%f241, %f240, 0f00000000;
	min.f32 	%f27, %f241, 0f3F800000;
	setp.gtu.f32 	%p32, %f27, 0f3B4D2E1C;
	@%p32 bra 	$L__BB0_24;
	mul.f32 	%f422, %f27, 0f414EB852;
	bra.uni 	$L__BB0_30;
$L__BB0_24:
	abs.f32 	%f29, %f27;
	setp.eq.f32 	%p33, %f27, 0f3F800000;
	mov.f32 	%f421, 0f3F800000;
	@%p33 bra 	$L__BB0_29;
	setp.num.f32 	%p34, %f29, %f29;
	@%p34 bra 	$L__BB0_27;
	mov.f32 	%f298, 0f3ED55555;
	add.rn.f32 	%f421, %f27, %f298;
	bra.uni 	$L__BB0_29;
$L__BB0_27:
	setp.lt.f32 	%p35, %f29, 0f00800000;
	mul.f32 	%f243, %f29, 0f4B800000;
	selp.f32 	%f244, %f243, %f29, %p35;
	mov.b32 	%r47, %f244;
	add.s32 	%r48, %r47, -1060439283;
	and.b32  	%r49, %r48, -8388608;
	sub.s32 	%r50, %r47, %r49;
	mov.b32 	%f245, %r50;
	cvt.rn.f32.s32 	%f246, %r49;
	selp.f32 	%f247, 0fC1C00000, 0f00000000, %p35;
	fma.rn.f32 	%f248, %f246, 0f34000000, %f247;
	add.f32 	%f249, %f245, 0fBF800000;
	add.f32 	%f250, %f245, 0f3F800000;
	rcp.approx.ftz.f32 	%f251, %f250;
	add.f32 	%f252, %f249, %f249;
	mul.f32 	%f253, %f252, %f251;
	mul.f32 	%f254, %f253, %f253;
	neg.f32 	%f255, %f253;
	sub.f32 	%f256, %f249, %f253;
	add.f32 	%f257, %f256, %f256;
	fma.rn.f32 	%f258, %f255, %f249, %f257;
	mul.rn.f32 	%f259, %f251, %f258;
	fma.rn.f32 	%f260, %f254, 0f3A2C32E4, 0f3B52E7DB;
	fma.rn.f32 	%f261, %f260, %f254, 0f3C93BB73;
	fma.rn.f32 	%f262, %f261, %f254, 0f3DF6384F;
	mul.rn.f32 	%f263, %f262, %f254;
	fma.rn.f32 	%f264, %f253, 0f3FB8AA3B, %f248;
	mul.f32 	%f265, %f263, 0f40400000;
	sub.f32 	%f266, %f248, %f264;
	fma.rn.f32 	%f267, %f253, 0f3FB8AA3B, %f266;
	fma.rn.f32 	%f268, %f259, 0f3FB8AA3B, %f267;
	fma.rn.f32 	%f269, %f253, 0f32A55E34, %f268;
	fma.rn.f32 	%f270, %f265, %f259, %f269;
	fma.rn.f32 	%f271, %f263, %f253, %f270;
	add.rn.f32 	%f272, %f264, %f271;
	mov.f32 	%f273, 0f3ED55555;
	mul.rn.f32 	%f274, %f272, %f273;
	cvt.rni.f32.f32 	%f275, %f274;
	sub.f32 	%f276, %f274, %f275;
	neg.f32 	%f277, %f274;
	fma.rn.f32 	%f278, %f272, 0f3ED55555, %f277;
	neg.f32 	%f279, %f264;
	add.rn.f32 	%f280, %f272, %f279;
	neg.f32 	%f281, %f280;
	add.rn.f32 	%f282, %f271, %f281;
	fma.rn.f32 	%f283, %f282, 0f3ED55555, %f278;
	add.f32 	%f284, %f276, %f283;
	setp.gt.f32 	%p36, %f275, 0f00000000;
	selp.b32 	%r51, 0, -2097152000, %p36;
	setp.neu.f32 	%p37, %f29, 0f7F800000;
	setp.lt.f32 	%p38, %f274, 0f00000000;
	selp.f32 	%f285, 0f00000000, 0f7F800000, %p38;
	abs.f32 	%f286, %f274;
	setp.gt.f32 	%p39, %f286, 0f43180000;
	cvt.rzi.s32.f32 	%r52, %f275;
	shl.b32 	%r53, %r52, 23;
	sub.s32 	%r54, %r53, %r51;
	mov.b32 	%f287, %r54;
	add.s32 	%r55, %r51, 2130706432;
	mov.b32 	%f288, %r55;
	fma.rn.f32 	%f289, %f284, 0f391FCB8E, 0f3AAF85ED;
	fma.rn.f32 	%f290, %f289, %f284, 0f3C1D9856;
	fma.rn.f32 	%f291, %f290, %f284, 0f3D6357BB;
	fma.rn.f32 	%f292, %f291, %f284, 0f3E75FDEC;
	fma.rn.f32 	%f293, %f292, %f284, 0f3F317218;
	fma.rn.f32 	%f294, %f293, %f284, 0f3F800000;
	mul.f32 	%f295, %f294, %f288;
	mul.f32 	%f296, %f295, %f287;
	selp.f32 	%f421, %f285, %f296, %p39;
	@%p37 bra 	$L__BB0_29;
	add.f32 	%f297, %f27, %f27;
	mov.b32 	%r56, %f297;
	and.b32  	%r57, %r56, 2147483647;
	mov.b32 	%f421, %r57;
$L__BB0_29:
	fma.rn.f32 	%f422, %f421, 0f3F870A3D, 0fBD6147AE;
$L__BB0_30:
	mul.f32 	%f299, %f422, 0f437F0000;
	cvt.rni.s32.f32 	%r3, %f299;
	max.f32 	%f300, %f25, 0f00000000;
	min.f32 	%f36, %f300, 0f3F800000;
	setp.gtu.f32 	%p40, %f36, 0f3B4D2E1C;
	@%p40 bra 	$L__BB0_32;
	mul.f32 	%f424, %f36, 0f414EB852;
	bra.uni 	$L__BB0_38;
$L__BB0_32:
	abs.f32 	%f38, %f36;
	setp.eq.f32 	%p41, %f36, 0f3F800000;
	mov.f32 	%f423, 0f3F800000;
	@%p41 bra 	$L__BB0_37;
	setp.num.f32 	%p42, %f38, %f38;
	@%p42 bra 	$L__BB0_35;
	mov.f32 	%f357, 0f3ED55555;
	add.rn.f32 	%f423, %f36, %f357;
	bra.uni 	$L__BB0_37;
$L__BB0_35:
	setp.lt.f32 	%p43, %f38, 0f00800000;
	mul.f32 	%f302, %f38, 0f4B800000;
	selp.f32 	%f303, %f302, %f38, %p43;
	mov.b32 	%r58, %f303;
	add.s32 	%r59, %r58, -1060439283;
	and.b32  	%r60, %r59, -8388608;
	sub.s32 	%r61, %r58, %r60;
	mov.b32 	%f304, %r61;
	cvt.rn.f32.s32 	%f305, %r60;
	selp.f32 	%f306, 0fC1C00000, 0f00000000, %p43;
	fma.rn.f32 	%f307, %f305, 0f34000000, %f306;
	add.f32 	%f308, %f304, 0fBF800000;
	add.f32 	%f309, %f304, 0f3F800000;
	rcp.approx.ftz.f32 	%f310, %f309;
	add.f32 	%f311, %f308, %f308;
	mul.f32 	%f312, %f311, %f310;
	mul.f32 	%f313, %f312, %f312;
	neg.f32 	%f314, %f312;
	sub.f32 	%f315, %f308, %f312;
	add.f32 	%f316, %f315, %f315;
	fma.rn.f32 	%f317, %f314, %f308, %f316;
	mul.rn.f32 	%f318, %f310, %f317;
	fma.rn.f32 	%f319, %f313, 0f3A2C32E4, 0f3B52E7DB;
	fma.rn.f32 	%f320, %f319, %f313, 0f3C93BB73;
	fma.rn.f32 	%f321, %f320, %f313, 0f3DF6384F;
	mul.rn.f32 	%f322, %f321, %f313;
	fma.rn.f32 	%f323, %f312, 0f3FB8AA3B, %f307;
	mul.f32 	%f324, %f322, 0f40400000;
	sub.f32 	%f325, %f307, %f323;
	fma.rn.f32 	%f326, %f312, 0f3FB8AA3B, %f325;
	fma.rn.f32 	%f327, %f318, 0f3FB8AA3B, %f326;
	fma.rn.f32 	%f328, %f312, 0f32A55E34, %f327;
	fma.rn.f32 	%f329, %f324, %f318, %f328;
	fma.rn.f32 	%f330, %f322, %f312, %f329;
	add.rn.f32 	%f331, %f323, %f330;
	mov.f32 	%f332, 0f3ED55555;
	mul.rn.f32 	%f333, %f331, %f332;
	cvt.rni.f32.f32 	%f334, %f333;
	sub.f32 	%f335, %f333, %f334;
	neg.f32 	%f336, %f333;
	fma.rn.f32 	%f337, %f331, 0f3ED55555, %f336;
	neg.f32 	%f338, %f323;
	add.rn.f32 	%f339, %f331, %f338;
	neg.f32 	%f340, %f339;
	add.rn.f32 	%f341, %f330, %f340;
	fma.rn.f32 	%f342, %f341, 0f3ED55555, %f337;
	add.f32 	%f343, %f335, %f342;
	setp.gt.f32 	%p44, %f334, 0f00000000;
	selp.b32 	%r62, 0, -2097152000, %p44;
	setp.neu.f32 	%p45, %f38, 0f7F800000;
	setp.lt.f32 	%p46, %f333, 0f00000000;
	selp.f32 	%f344, 0f00000000, 0f7F800000, %p46;
	abs.f32 	%f345, %f333;
	setp.gt.f32 	%p47, %f345, 0f43180000;
	cvt.rzi.s32.f32 	%r63, %f334;
	shl.b32 	%r64, %r63, 23;
	sub.s32 	%r65, %r64, %r62;
	mov.b32 	%f346, %r65;
	add.s32 	%r66, %r62, 2130706432;
	mov.b32 	%f347, %r66;
	fma.rn.f32 	%f348, %f343, 0f391FCB8E, 0f3AAF85ED;
	fma.rn.f32 	%f349, %f348, %f343, 0f3C1D9856;
	fma.rn.f32 	%f350, %f349, %f343, 0f3D6357BB;
	fma.rn.f32 	%f351, %f350, %f343, 0f3E75FDEC;
	fma.rn.f32 	%f352, %f351, %f343, 0f3F317218;
	fma.rn.f32 	%f353, %f352, %f343, 0f3F800000;
	mul.f32 	%f354, %f353, %f347;
	mul.f32 	%f355, %f354, %f346;
	selp.f32 	%f423, %f344, %f355, %p47;
	@%p45 bra 	$L__BB0_37;
	add.f32 	%f356, %f36, %f36;
	mov.b32 	%r67, %f356;
	and.b32  	%r68, %r67, 2147483647;
	mov.b32 	%f423, %r68;
$L__BB0_37:
	fma.rn.f32 	%f424, %f423, 0f3F870A3D, 0fBD6147AE;
$L__BB0_38:
	mul.f32 	%f358, %f424, 0f437F0000;
	cvt.rni.s32.f32 	%r4, %f358;
	max.f32 	%f359, %f26, 0f00000000;
	min.f32 	%f45, %f359, 0f3F800000;
	setp.gtu.f32 	%p48, %f45, 0f3B4D2E1C;
	@%p48 bra 	$L__BB0_40;
	mul.f32 	%f426, %f45, 0f414EB852;
	bra.uni 	$L__BB0_46;
$L__BB0_40:
	abs.f32 	%f47, %f45;
	setp.eq.f32 	%p49, %f45, 0f3F800000;
	mov.f32 	%f425, 0f3F800000;
	@%p49 bra 	$L__BB0_45;
	setp.num.f32 	%p50, %f47, %f47;
	@%p50 bra 	$L__BB0_43;
	mov.f32 	%f416, 0f3ED55555;
	add.rn.f32 	%f425, %f45, %f416;
	bra.uni 	$L__BB0_45;
$L__BB0_43:
	setp.lt.f32 	%p51, %f47, 0f00800000;
	mul.f32 	%f361, %f47, 0f4B800000;
	selp.f32 	%f362, %f361, %f47, %p51;
	mov.b32 	%r69, %f362;
	add.s32 	%r70, %r69, -1060439283;
	and.b32  	%r71, %r70, -8388608;
	sub.s32 	%r72, %r69, %r71;
	mov.b32 	%f363, %r72;
	cvt.rn.f32.s32 	%f364, %r71;
	selp.f32 	%f365, 0fC1C00000, 0f00000000, %p51;
	fma.rn.f32 	%f366, %f364, 0f34000000, %f365;
	add.f32 	%f367, %f363, 0fBF800000;
	add.f32 	%f368, %f363, 0f3F800000;
	rcp.approx.ftz.f32 	%f369, %f368;
	add.f32 	%f370, %f367, %f367;
	mul.f32 	%f371, %f370, %f369;
	mul.f32 	%f372, %f371, %f371;
	neg.f32 	%f373, %f371;
	sub.f32 	%f374, %f367, %f371;
	add.f32 	%f375, %f374, %f374;
	fma.rn.f32 	%f376, %f373, %f367, %f375;
	mul.rn.f32 	%f377, %f369, %f376;
	fma.rn.f32 	%f378, %f372, 0f3A2C32E4, 0f3B52E7DB;
	fma.rn.f32 	%f379, %f378, %f372, 0f3C93BB73;
	fma.rn.f32 	%f380, %f379, %f372, 0f3DF6384F;
	mul.rn.f32 	%f381, %f380, %f372;
	fma.rn.f32 	%f382, %f371, 0f3FB8AA3B, %f366;
	mul.f32 	%f383, %f381, 0f40400000;
	sub.f32 	%f384, %f366, %f382;
	fma.rn.f32 	%f385, %f371, 0f3FB8AA3B, %f384;
	fma.rn.f32 	%f386, %f377, 0f3FB8AA3B, %f385;
	fma.rn.f32 	%f387, %f371, 0f32A55E34, %f386;
	fma.rn.f32 	%f388, %f383, %f377, %f387;
	fma.rn.f32 	%f389, %f381, %f371, %f388;
	add.rn.f32 	%f390, %f382, %f389;
	mov.f32 	%f391, 0f3ED55555;
	mul.rn.f32 	%f392, %f390, %f391;
	cvt.rni.f32.f32 	%f393, %f392;
	sub.f32 	%f394, %f392, %f393;
	neg.f32 	%f395, %f392;
	fma.rn.f32 	%f396, %f390, 0f3ED55555, %f395;
	neg.f32 	%f397, %f382;
	add.rn.f32 	%f398, %f390, %f397;
	neg.f32 	%f399, %f398;
	add.rn.f32 	%f400, %f389, %f399;
	fma.rn.f32 	%f401, %f400, 0f3ED55555, %f396;
	add.f32 	%f402, %f394, %f401;
	setp.gt.f32 	%p52, %f393, 0f00000000;
	selp.b32 	%r73, 0, -2097152000, %p52;
	setp.neu.f32 	%p53, %f47, 0f7F800000;
	setp.lt.f32 	%p54, %f392, 0f00000000;
	selp.f32 	%f403, 0f00000000, 0f7F800000, %p54;
	abs.f32 	%f404, %f392;
	setp.gt.f32 	%p55, %f404, 0f43180000;
	cvt.rzi.s32.f32 	%r74, %f393;
	shl.b32 	%r75, %r74, 23;
	sub.s32 	%r76, %r75, %r73;
	mov.b32 	%f405, %r76;
	add.s32 	%r77, %r73, 2130706432;
	mov.b32 	%f406, %r77;
	fma.rn.f32 	%f407, %f402, 0f391FCB8E, 0f3AAF85ED;
	fma.rn.f32 	%f408, %f407, %f402, 0f3C1D9856;
	fma.rn.f32 	%f409, %f408, %f402, 0f3D6357BB;
	fma.rn.f32 	%f410, %f409, %f402, 0f3E75FDEC;
	fma.rn.f32 	%f411, %f410, %f402, 0f3F317218;
	fma.rn.f32 	%f412, %f411, %f402, 0f3F800000;
	mul.f32 	%f413, %f412, %f406;
	mul.f32 	%f414, %f413, %f405;
	selp.f32 	%f425, %f403, %f414, %p55;
	@%p53 bra 	$L__BB0_45;
	add.f32 	%f415, %f45, %f45;
	mov.b32 	%r78, %f415;
	and.b32  	%r79, %r78, 2147483647;
	mov.b32 	%f425, %r79;
$L__BB0_45:
	fma.rn.f32 	%f426, %f425, 0f3F870A3D, 0fBD6147AE;
$L__BB0_46:
	mul.f32 	%f417, %f426, 0f437F0000;
	cvt.rni.s32.f32 	%r80, %f417;
	cvta.to.global.u64 	%rd6, %rd2;
	add.s64 	%rd8, %rd6, %rd4;
	prmt.b32 	%r81, %r3, %r4, 0x3340U;
	prmt.b32 	%r82, %r80, %r83, 0x3340U;
	prmt.b32 	%r84, %r81, %r82, 0x5410U;
	prmt.b32 	%r85, %r84, %r2, 0x7210U;
	st.global.u32 	[%rd8], %r85;
$L__BB0_47:
	ret;

}
	// .globl	_Z28apply_color_gain_linear_rgbaILi512EEvPK6uchar4PS0_iiifff
.visible .entry _Z28apply_color_gain_linear_rgbaILi512EEvPK6uchar4PS0_iiifff(
	.param .u64 .ptr .align 1 _Z28apply_color_gain_linear_rgbaILi512EEvPK6uchar4PS0_iiifff_param_0,
	.param .u64 .ptr .align 1 _Z28apply_color_gain_linear_rgbaILi512EEvPK6uchar4PS0_iiifff_param_1,
	.param .u32 _Z28apply_color_gain_linear_rgbaILi512EEvPK6uchar4PS0_iiifff_param_2,
	.param .u32 _Z28apply_color_gain_linear_rgbaILi512EEvPK6uchar4PS0_iiifff_param_3,
	.param .u32 _Z28apply_color_gain_linear_rgbaILi512EEvPK6uchar4PS0_iiifff_param_4,
	.param .f32 _Z28apply_color_gain_linear_rgbaILi512EEvPK6uchar4PS0_iiifff_param_5,
	.param .f32 _Z28apply_color_gain_linear_rgbaILi512EEvPK6uchar4PS0_iiifff_param_6,
	.param .f32 _Z28apply_color_gain_linear_rgbaILi512EEvPK6uchar4PS0_iiifff_param_7
)
.maxntid 512
{
	.reg .pred 	%p<56>;
	.reg .b16 	%rs<7>;
	.reg .b32 	%r<86>;
	.reg .b32 	%f<427>;
	.reg .b64 	%rd<9>;

	ld.param.u64 	%rd1, [_Z28apply_color_gain_linear_rgbaILi512EEvPK6uchar4PS0_iiifff_param_0];
	ld.param.u64 	%rd2, [_Z28apply_color_gain_linear_rgbaILi512EEvPK6uchar4PS0_iiifff_param_1];
	ld.param.u32 	%r5, [_Z28apply_color_gain_linear_rgbaILi512EEvPK6uchar4PS0_iiifff_param_3];
	ld.param.u32 	%r6, [_Z28apply_color_gain_linear_rgbaILi512EEvPK6uchar4PS0_iiifff_param_4];
	ld.param.f32 	%f54, [_Z28apply_color_gain_linear_rgbaILi512EEvPK6uchar4PS0_iiifff_param_5];
	ld.param.f32 	%f55, [_Z28apply_color_gain_linear_rgbaILi512EEvPK6uchar4PS0_iiifff_param_6];
	ld.param.f32 	%f56, [_Z28apply_color_gain_linear_rgbaILi512EEvPK6uchar4PS0_iiifff_param_7];
	mov.u32 	%r7, %ctaid.x;
	shl.b32 	%r8, %r7, 9;
	mov.u32 	%r9, %tid.x;
	or.b32  	%r1, %r8, %r9;
	mul.lo.s32 	%r10, %r6, %r5;
	setp.ge.s32 	%p1, %r1, %r10;
	@%p1 bra 	$L__BB1_47;
	cvta.to.global.u64 	%rd3, %rd1;
	mul.wide.s32 	%rd4, %r1, 4;
	add.s64 	%rd5, %rd3, %rd4;
	ld.global.nc.u32 	%r2, [%rd5];
	bfe.u32 	%r11, %r2, 16, 8;
	cvt.u16.u32 	%rs1, %r11;
	bfe.u32 	%r12, %r2, 8, 8;
	cvt.u16.u32 	%rs2, %r12;
	bfe.u32 	%r13, %r2, 0, 8;
	cvt.u16.u32 	%rs3, %r13;
	and.b16  	%rs4, %rs3, 255;
	cvt.rn.f32.u16 	%f57, %rs4;
	div.rn.f32 	%f58, %f57, 0f437F0000;
	max.f32 	%f59, %f58, 0f00000000;
	min.f32 	%f1, %f59, 0f3F800000;
	setp.gtu.f32 	%p2, %f1, 0f3D25AEE6;
	@%p2 bra 	$L__BB1_3;
	div.rn.f32 	%f418, %f1, 0f414EB852;
	bra.uni 	$L__BB1_8;
$L__BB1_3:
	add.f32 	%f61, %f1, 0f3D6147AE;
	div.rn.f32 	%f3, %f61, 0f3F870A3D;
	abs.f32 	%f4, %f3;
	setp.eq.f32 	%p3, %f3, 0f3F800000;
	mov.f32 	%f418, 0f3F800000;
	@%p3 bra 	$L__BB1_8;
	setp.num.f32 	%p4, %f4, %f4;
	@%p4 bra 	$L__BB1_6;
	mov.f32 	%f117, 0f4019999A;
	add.rn.f32 	%f418, %f3, %f117;
	bra.uni 	$L__BB1_8;
$L__BB1_6:
	setp.lt.f32 	%p5, %f4, 0f00800000;
	mul.f32 	%f62, %f4, 0f4B800000;
	selp.f32 	%f63, %f62, %f4, %p5;
	mov.b32 	%r14, %f63;
	add.s32 	%r15, %r14, -1060439283;
	and.b32  	%r16, %r15, -8388608;
	sub.s32 	%r17, %r14, %r16;
	mov.b32 	%f64, %r17;
	cvt.rn.f32.s32 	%f65, %r16;
	selp.f32 	%f66, 0fC1C00000, 0f00000000, %p5;
	fma.rn.f32 	%f67, %f65, 0f34000000, %f66;
	add.f32 	%f68, %f64, 0fBF800000;
	add.f32 	%f69, %f64, 0f3F800000;
	rcp.approx.ftz.f32 	%f70, %f69;
	add.f32 	%f71, %f68, %f68;
	mul.f32 	%f72, %f71, %f70;
	mul.f32 	%f73, %f72, %f72;
	neg.f32 	%f74, %f72;
	sub.f32 	%f75, %f68, %f72;
	add.f32 	%f76, %f75, %f75;
	fma.rn.f32 	%f77, %f74, %f68, %f76;
	mul.rn.f32 	%f78, %f70, %f77;
	fma.rn.f32 	%f79, %f73, 0f3A2C32E4, 0f3B52E7DB;
	fma.rn.f32 	%f80, %f79, %f73, 0f3C93BB73;
	fma.rn.f32 	%f81, %f80, %f73, 0f3DF6384F;
	mul.rn.f32 	%f82, %f81, %f73;
	fma.rn.f32 	%f83, %f72, 0f3FB8AA3B, %f67;
	mul.f32 	%f84, %f82, 0f40400000;
	sub.f32 	%f85, %f67, %f83;
	fma.rn.f32 	%f86, %f72, 0f3FB8AA3B, %f85;
	fma.rn.f32 	%f87, %f78, 0f3FB8AA3B, %f86;
	fma.rn.f32 	%f88, %f72, 0f32A55E34, %f87;
	fma.rn.f32 	%f89, %f84, %f78, %f88;
	fma.rn.f32 	%f90, %f82, %f72, %f89;
	add.rn.f32 	%f91, %f83, %f90;
	mov.f32 	%f92, 0f4019999A;
	mul.rn.f32 	%f93, %f91, %f92;
	cvt.rni.f32.f32 	%f94, %f93;
	sub.f32 	%f95, %f93, %f94;
	neg.f32 	%f96, %f93;
	fma.rn.f32 	%f97, %f91, 0f4019999A, %f96;
	neg.f32 	%f98, %f83;
	add.rn.f32 	%f99, %f91, %f98;
	neg.f32 	%f100, %f99;
	add.rn.f32 	%f101, %f90, %f100;
	fma.rn.f32 	%f102, %f101, 0f4019999A, %f97;
	add.f32 	%f103, %f95, %f102;
	setp.gt.f32 	%p6, %f94, 0f00000000;
	selp.b32 	%r18, 0, -2097152000, %p6;
	setp.neu.f32 	%p7, %f3, 0f00000000;
	setp.neu.f32 	%p8, %f4, 0f7F800000;
	setp.lt.f32 	%p9, %f93, 0f00000000;
	selp.f32 	%f104, 0f00000000, 0f7F800000, %p9;
	abs.f32 	%f105, %f93;
	setp.gt.f32 	%p10, %f105, 0f43180000;
	cvt.rzi.s32.f32 	%r19, %f94;
	shl.b32 	%r20, %r19, 23;
	sub.s32 	%r21, %r20, %r18;
	mov.b32 	%f106, %r21;
	add.s32 	%r22, %r18, 2130706432;
	mov.b32 	%f107, %r22;
	fma.rn.f32 	%f108, %f103, 0f391FCB8E, 0f3AAF85ED;
	fma.rn.f32 	%f109, %f108, %f103, 0f3C1D9856;
	fma.rn.f32 	%f110, %f109, %f103, 0f3D6357BB;
	fma.rn.f32 	%f111, %f110, %f103, 0f3E75FDEC;
	fma.rn.f32 	%f112, %f111, %f103, 0f3F317218;
	fma.rn.f32 	%f113, %f112, %f103, 0f3F800000;
	mul.f32 	%f114, %f113, %f107;
	mul.f32 	%f115, %f114, %f106;
	selp.f32 	%f418, %f104, %f115, %p10;
	and.pred  	%p11, %p7, %p8;
	@%p11 bra 	$L__BB1_8;
	add.f32 	%f116, %f3, %f3;
	mov.b32 	%r23, %f116;
	and.b32  	%r24, %r23, 2147483647;
	mov.b32 	%f418, %r24;
$L__BB1_8:
	and.b16  	%rs5, %rs2, 255;
	cvt.rn.f32.u16 	%f118, %rs5;
	div.rn.f32 	%f119, %f118, 0f437F0000;
	max.f32 	%f120, %f119, 0f00000000;
	min.f32 	%f9, %f120, 0f3F800000;
	setp.gtu.f32 	%p12, %f9, 0f3D25AEE6;
	@%p12 bra 	$L__BB1_10;
	div.rn.f32 	%f419, %f9, 0f414EB852;
	bra.uni 	$L__BB1_15;
$L__BB1_10:
	add.f32 	%f122, %f9, 0f3D6147AE;
	div.rn.f32 	%f11, %f122, 0f3F870A3D;
	abs.f32 	%f12, %f11;
	setp.eq.f32 	%p13, %f11, 0f3F800000;
	mov.f32 	%f419, 0f3F800000;
	@%p13 bra 	$L__BB1_15;
	setp.num.f32 	%p14, %f12, %f12;
	@%p14 bra 	$L__BB1_13;
	mov.f32 	%f178, 0f4019999A;
	add.rn.f32 	%f419, %f11, %f178;
	bra.uni 	$L__BB1_15;
$L__BB1_13:
	setp.lt.f32 	%p15, %f12, 0f00800000;
	mul.f32 	%f123, %f12, 0f4B800000;
	selp.f32 	%f124, %f123, %f12, %p15;
	mov.b32 	%r25, %f124;
	add.s32 	%r26, %r25, -1060439283;
	and.b32  	%r27, %r26, -8388608;
	sub.s32 	%r28, %r25, %r27;
	mov.b32 	%f125, %r28;
	cvt.rn.f32.s32 	%f126, %r27;
	selp.f32 	%f127, 0fC1C00000, 0f00000000, %p15;
	fma.rn.f32 	%f128, %f126, 0f34000000, %f127;
	add.f32 	%f129, %f125, 0fBF800000;
	add.f32 	%f130, %f125, 0f3F800000;
	rcp.approx.ftz.f32 	%f131, %f130;
	add.f32 	%f132, %f129, %f129;
	mul.f32 	%f133, %f132, %f131;
	mul.f32 	%f134, %f133, %f133;
	neg.f32 	%f135, %f133;
	sub.f32 	%f136, %f129, %f133;
	add.f32 	%f137, %f136, %f136;
	fma.rn.f32 	%f138, %f135, %f129, %f137;
	mul.rn.f32 	%f139, %f131, %f138;
	fma.rn.f32 	%f140, %f134, 0f3A2C32E4, 0f3B52E7DB;
	fma.rn.f32 	%f141, %f140, %f134, 0f3C93BB73;
	fma.rn.f32 	%f142, %f141, %f134, 0f3DF6384F;
	mul.rn.f32 	%f143, %f142, %f134;
	fma.rn.f32 	%f144, %f133, 0f3FB8AA3B, %f128;
	mul.f32 	%f145, %f143, 0f40400000;
	sub.f32 	%f146, %f128, %f144;
	fma.rn.f32 	%f147, %f133, 0f3FB8AA3B, %f146;
	fma.rn.f32 	%f148, %f139, 0f3FB8AA3B, %f147;
	fma.rn.f32 	%f149, %f133, 0f32A55E34, %f148;
	fma.rn.f32 	%f150, %f145, %f139, %f149;
	fma.rn.f32 	%f151, %f143, %f133, %f150;
	add.rn.f32 	%f152, %f144, %f151;
	mov.f32 	%f153, 0f4019999A;
	mul.rn.f32 	%f154, %f152, %f153;
	cvt.rni.f32.f32 	%f155, %f154;
	sub.f32 	%f156, %f154, %f155;
	neg.f32 	%f157, %f154;
	fma.rn.f32 	%f158, %f152, 0f4019999A, %f157;
	neg.f32 	%f159, %f144;
	add.rn.f32 	%f160, %f152, %f159;
	neg.f32 	%f161, %f160;
	add.rn.f32 	%f162, %f151, %f161;
	fma.rn.f32 	%f163, %f162, 0f4019999A, %f158;
	add.f32 	%f164, %f156, %f163;
	setp.gt.f32 	%p16, %f155, 0f00000000;
	selp.b32 	%r29, 0, -2097152000, %p16;
	setp.neu.f32 	%p17, %f11, 0f00000000;
	setp.neu.f32 	%p18, %f12, 0f7F800000;
	setp.lt.f32 	%p19, %f154, 0f00000000;
	selp.f32 	%f165, 0f00000000, 0f7F800000, %p19;
	abs.f32 	%f166, %f154;
	setp.gt.f32 	%p20, %f166, 0f43180000;
	cvt.rzi.s32.f32 	%r30, %f155;
	shl.b32 	%r31, %r30, 23;
	sub.s32 	%r32, %r31, %r29;
	mov.b32 	%f167, %r32;
	add.s32 	%r33, %r29, 2130706432;
	mov.b32 	%f168, %r33;
	fma.rn.f32 	%f169, %f164, 0f391FCB8E, 0f3AAF85ED;
	fma.rn.f32 	%f170, %f169, %f164, 0f3C1D9856;
	fma.rn.f32 	%f171, %f170, %f164, 0f3D6357BB;
	fma.rn.f32 	%f172, %f171, %f164, 0f3E75FDEC;
	fma.rn.f32 	%f173, %f172, %f164, 0f3F317218;
	fma.rn.f32 	%f174, %f173, %f164, 0f3F800000;
	mul.f32 	%f175, %f174, %f168;
	mul.f32 	%f176, %f175, %f167;
	selp.f32 	%f419, %f165, %f176, %p20;
	and.pred  	%p21, %p17, %p18;
	@%p21 bra 	$L__BB1_15;
	add.f32 	%f177, %f11, %f11;
	mov.b32 	%r34, %f177;
	and.b32  	%r35, %r34, 2147483647;
	mov.b32 	%f419, %r35;
$L__BB1_15:
	and.b16  	%rs6, %rs1, 255;
	cvt.rn.f32.u16 	%f179, %rs6;
	div.rn.f32 	%f180, %f179, 0f437F0000;
	max.f32 	%f181, %f180, 0f00000000;
	min.f32 	%f17, %f181, 0f3F800000;
	setp.gtu.f32 	%p22, %f17, 0f3D25AEE6;
	@%p22 bra 	$L__BB1_17;
	div.rn.f32 	%f420, %f17, 0f414EB852;
	bra.uni 	$L__BB1_22;
$L__BB1_17:
	add.f32 	%f183, %f17, 0f3D6147AE;
	div.rn.f32 	%f19, %f183, 0f3F870A3D;
	abs.f32 	%f20, %f19;
	setp.eq.f32 	%p23, %f19, 0f3F800000;
	mov.f32 	%f420, 0f3F800000;
	@%p23 bra 	$L__BB1_22;
	setp.num.f32 	%p24, %f20, %f20;
	@%p24 bra 	$L__BB1_20;
	mov.f32 	%f239, 0f4019999A;
	add.rn.f32 	%f420, %f19, %f239;
	bra.uni 	$L__BB1_22;
$L__BB1_20:
	setp.lt.f32 	%p25, %f20, 0f00800000;
	mul.f32 	%f184, %f20, 0f4B800000;
	selp.f32 	%f185, %f184, %f20, %p25;
	mov.b32 	%r36, %f185;
	add.s32 	%r37, %r36, -1060439283;
	and.b32  	%r38, %r37, -8388608;
	sub.s32 	%r39, %r36, %r38;
	mov.b32 	%f186, %r39;
	cvt.rn.f32.s32 	%f187, %r38;
	selp.f32 	%f188, 0fC1C00000, 0f00000000, %p25;
	fma.rn.f32 	%f189, %f187, 0f34000000, %f188;
	add.f32 	%f190, %f186, 0fBF800000;
	add.f32 	%f191, %f186, 0f3F800000;
	rcp.approx.ftz.f32 	%f192, %f191;
	add.f32 	%f193, %f190, %f190;
	mul.f32 	%f194, %f193, %f192;
	mul.f32 	%f195, %f194, %f194;
	neg.f32 	%f196, %f194;
	sub.f32 	%f197, %f190, %f194;
	add.f32 	%f198, %f197, %f197;
	fma.rn.f32 	%f199, %f196, %f190, %f198;
	mul.rn.f32 	%f200, %f192, %f199;
	fma.rn.f32 	%f201, %f195, 0f3A2C32E4, 0f3B52E7DB;
	fma.rn.f32 	%f202, %f201, %f195, 0f3C93BB73;
	fma.rn.f32 	%f203, %f202, %f195, 0f3DF6384F;
	mul.rn.f32 	%f204, %f203, %f195;
	fma.rn.f32 	%f205, %f194, 0f3FB8AA3B, %f189;
	mul.f32 	%f206, %f204, 0f40400000;
	sub.f32 	%f207, %f189, %f205;
	fma.rn.f32 	%f208, %f194, 0f3FB8AA3B, %f207;
	fma.rn.f32 	%f209, %f200, 0f3FB8AA3B, %f208;
	fma.rn.f32 	%f210, %f194, 0f32A55E34, %f209;
	fma.rn.f32 	%f211, %f206, %f200, %f210;
	fma.rn.f32 	%f212, %f204, %f194, %f211;
	add.rn.f32 	%f213, %f205, %f212;
	mov.f32 	%f214, 0f4019999A;
	mul.rn.f32 	%f215, %f213, %f214;
	cvt.rni.f32.f32 	%f216, %f215;
	sub.f32 	%f217, %f215, %f216;
	neg.f32 	%f218, %f215;
	fma.rn.f32 	%f219, %f213, 0f4019999A, %f218;
	neg.f32 	%f220, %f205;
	add.rn.f32 	%f221, %f213, %f220;
	neg.f32 	%f222, %f221;
	add.rn.f32 	%f223, %f212, %f222;
	fma.rn.f32 	%f224, %f223, 0f4019999A, %f219;
	add.f32 	%f225, %f217, %f224;
	setp.gt.f32 	%p26, %f216, 0f00000000;
	selp.b32 	%r40, 0, -2097152000, %p26;
	setp.neu.f32 	%p27, %f19, 0f00000000;
	setp.neu.f32 	%p28, %f20, 0f7F800000;
	setp.lt.f32 	%p29, %f215, 0f00000000;
	selp.f32 	%f226, 0f00000000, 0f7F800000, %p29;
	abs.f32 	%f227, %f215;
	setp.gt.f32 	%p30, %f227, 0f43180000;
	cvt.rzi.s32.f32 	%r41, %f216;
	shl.b32 	%r42, %r41, 23;
	sub.s32 	%r43, %r42, %r40;
	mov.b32 	%f228, %r43;
	add.s32 	%r44, %r40, 2130706432;
	mov.b32 	%f229, %r44;
	fma.rn.f32 	%f230, %f225, 0f391FCB8E, 0f3AAF85ED;
	fma.rn.f32 	%f231, %f230, %f225, 0f3C1D9856;
	fma.rn.f32 	%f232, %f231, %f225, 0f3D6357BB;
	fma.rn.f32 	%f233, %f232, %f225, 0f3E75FDEC;
	fma.rn.f32 	%f234, %f233, %f225, 0f3F317218;
	fma.rn.f32 	%f235, %f234, %f225, 0f3F800000;
	mul.f32 	%f236, %f235, %f229;
	mul.f32 	%f237, %f236, %f228;
	selp.f32 	%f420, %f226, %f237, %p30;
	and.pred  	%p31, %p27, %p28;
	@%p31 bra 	$L__BB1_22;
	add.f32 	%f238, %f19, %f19;
	mov.b32 	%r45, %f238;
	and.b32  	%r46, %r45, 2147483647;
	mov.b32 	%f420, %r46;
$L__BB1_22:
	mul.rn.f32 	%f240, %f418, %f54;
	mul.rn.f32 	%f25, %f419, %f55;
	mul.rn.f32 	%f26, %f420, %f56;
	max.f32 	%f241, %f240, 0f00000000;
	min.f32 	%f27, %f241, 0f3F800000;
	setp.gtu.f32 	%p32, %f27, 0f3B4D2E1C;
	@%p32 bra 	$L__BB1_24;
	mul.f32 	%f422, %f27, 0f414EB852;
	bra.uni 	$L__BB1_30;
$L__BB1_24:
	abs.f32 	%f29, %f27;
	setp.eq.f32 	%p33, %f27, 0f3F800000;
	mov.f32 	%f421, 0f3F800000;
	@%p33 bra 	$L__BB1_29;
	setp.num.f32 	%p34, %f29, %f29;
	@%p34 bra 	$L__BB1_27;
	mov.f32 	%f298, 0f3ED55555;
	add.rn.f32 	%f421, %f27, %f298;
	bra.uni 	$L__BB1_29;
$L__BB1_27:
	setp.lt.f32 	%p35, %f29, 0f00800000;
	mul.f32 	%f243, %f29, 0f4B800000;
	selp.f32 	%f244, %f243, %f29, %p35;
	mov.b32 	%r47, %f244;
	add.s32 	%r48, %r47, -1060439283;
	and.b32  	%r49, %r48, -8388608;
	sub.s32 	%r50, %r47, %r49;
	mov.b32 	%f245, %r50;
	cvt.rn.f32.s32 	%f246, %r49;
	selp.f32 	%f247, 0fC1C00000, 0f00000000, %p35;
	fma.rn.f32 	%f248, %f246, 0f34000000, %f247;
	add.f32 	%f249, %f245, 0fBF800000;
	add.f32 	%f250, %f245, 0f3F800000;
	rcp.approx.ftz.f32 	%f251, %f250;
	add.f32 	%f252, %f249, %f249;
	mul.f32 	%f253, %f252, %f251;
	mul.f32 	%f254, %f253, %f253;
	neg.f32 	%f255, %f253;
	sub.f32 	%f256, %f249, %f253;
	add.f32 	%f257, %f256, %f256;
	fma.rn.f32 	%f258, %f255, %f249, %f257;
	mul.rn.f32 	%f259, %f251, %f258;
	fma.rn.f32 	%f260, %f254, 0f3A2C32E4, 0f3B52E7DB;
	fma.rn.f32 	%f261, %f260, %f254, 0f3C93BB73;
	fma.rn.f32 	%f262, %f261, %f254, 0f3DF6384F;
	mul.rn.f32 	%f263, %f262, %f254;
	fma.rn.f32 	%f264, %f253, 0f3FB8AA3B, %f248;
	mul.f32 	%f265, %f263, 0f40400000;
	sub.f32 	%f266, %f248, %f264;
	fma.rn.f32 	%f267, %f253, 0f3FB8AA3B, %f266;
	fma.rn.f32 	%f268, %f259, 0f3FB8AA3B, %f267;
	fma.rn.f32 	%f269, %f253, 0f32A55E34, %f268;
	fma.rn.f32 	%f270, %f265, %f259, %f269;
	fma.rn.f32 	%f271, %f263, %f253, %f270;
	add.rn.f32 	%f272, %f264, %f271;
	mov.f32 	%f273, 0f3ED55555;
	mul.rn.f32 	%f274, %f272, %f273;
	cvt.rni.f32.f32 	%f275, %f274;
	sub.f32 	%f276, %f274, %f275;
	neg.f32 	%f277, %f274;
	fma.rn.f32 	%f278, %f272, 0f3ED55555, %f277;
	neg.f32 	%f279, %f264;
	add.rn.f32 	%f280, %f272, %f279;
	neg.f32 	%f281, %f280;
	add.rn.f32 	%f282, %f271, %f281;
	fma.rn.f32 	%f283, %f282, 0f3ED55555, %f278;
	add.f32 	%f284, %f276, %f283;
	setp.gt.f32 	%p36, %f275, 0f00000000;
	selp.b32 	%r51, 0, -2097152000, %p36;
	setp.neu.f32 	%p37, %f29, 0f7F800000;
	setp.lt.f32 	%p38, %f274, 0f00000000;
	selp.f32 	%f285, 0f00000000, 0f7F800000, %p38;
	abs.f32 	%f286, %f274;
	setp.gt.f32 	%p39, %f286, 0f43180000;
	cvt.rzi.s32.f32 	%r52, %f275;
	shl.b32 	%r53, %r52, 23;
	sub.s32 	%r54, %r53, %r51;
	mov.b32 	%f287, %r54;
	add.s32 	%r55, %r51, 2130706432;
	mov.b32 	%f288, %r55;
	fma.rn.f32 	%f289, %f284, 0f391FCB8E, 0f3AAF85ED;
	fma.rn.f32 	%f290, %f289, %f284, 0f3C1D9856;
	fma.rn.f32 	%f291, %f290, %f284, 0f3D6357BB;
	fma.rn.f32 	%f292, %f291, %f284, 0f3E75FDEC;
	fma.rn.f32 	%f293, %f292, %f284, 0f3F317218;
	fma.rn.f32 	%f294, %f293, %f284, 0f3F800000;
	mul.f32 	%f295, %f294, %f288;
	mul.f32 	%f296, %f295, %f287;
	selp.f32 	%f421, %f285, %f296, %p39;
	@%p37 bra 	$L__BB1_29;
	add.f32 	%f297, %f27, %f27;
	mov.b32 	%r56, %f297;
	and.b32  	%r57, %r56, 2147483647;
	mov.b32 	%f421, %r57;
$L__BB1_29:
	fma.rn.f32 	%f422, %f421, 0f3F870A3D, 0fBD6147AE;
$L__BB1_30:
	mul.f32 	%f299, %f422, 0f437F0000;
	cvt.rni.s32.f32 	%r3, %f299;
	max.f32 	%f300, %f25, 0f00000000;
	min.f32 	%f36, %f300, 0f3F800000;
	setp.gtu.f32 	%p40, %f36, 0f3B4D2E1C;
	@%p40 bra 	$L__BB1_32;
	mul.f32 	%f424, %f36, 0f414EB852;
	bra.uni 	$L__BB1_38;
$L__BB1_32:
	abs.f32 	%f38, %f36;
	setp.eq.f32 	%p41, %f36, 0f3F800000;
	mov.f32 	%f423, 0f3F800000;
	@%p41 bra 	$L__BB1_37;
	setp.num.f32 	%p42, %f38, %f38;
	@%p42 bra 	$L__BB1_35;
	mov.f32 	%f357, 0f3ED55555;
	add.rn.f32 	%f423, %f36, %f357;
	bra.uni 	$L__BB1_37;
$L__BB1_35:
	setp.lt.f32 	%p43, %f38, 0f00800000;
	mul.f32 	%f302, %f38, 0f4B800000;
	selp.f32 	%f303, %f302, %f38, %p43;
	mov.b32 	%r58, %f303;
	add.s32 	%r59, %r58, -1060439283;
	and.b32  	%r60, %r59, -8388608;
	sub.s32 	%r61, %r58, %r60;
	mov.b32 	%f304, %r61;
	cvt.rn.f32.s32 	%f305, %r60;
	selp.f32 	%f306, 0fC1C00000, 0f00000000, %p43;
	fma.rn.f32 	%f307, %f305, 0f34000000, %f306;
	add.f32 	%f308, %f304, 0fBF800000;
	add.f32 	%f309, %f304, 0f3F800000;
	rcp.approx.ftz.f32 	%f310, %f309;
	add.f32 	%f311, %f308, %f308;
	mul.f32 	%f312, %f311, %f310;
	mul.f32 	%f313, %f312, %f312;
	neg.f32 	%f314, %f312;
	sub.f32 	%f315, %f308, %f312;
	add.f32 	%f316, %f315, %f315;
	fma.rn.f32 	%f317, %f314, %f308, %f316;
	mul.rn.f32 	%f318, %f310, %f317;
	fma.rn.f32 	%f319, %f313, 0f3A2C32E4, 0f3B52E7DB;
	fma.rn.f32 	%f320, %f319, %f313, 0f3C93BB73;
	fma.rn.f32 	%f321, %f320, %f313, 0f3DF6384F;
	mul.rn.f32 	%f322, %f321, %f313;
	fma.rn.f32 	%f323, %f312, 0f3FB8AA3B, %f307;
	mul.f32 	%f324, %f322, 0f40400000;
	sub.f32 	%f325, %f307, %f323;
	fma.rn.f32 	%f326, %f312, 0f3FB8AA3B, %f325;
	fma.rn.f32 	%f327, %f318, 0f3FB8AA3B, %f326;
	fma.rn.f32 	%f328, %f312, 0f32A55E34, %f327;
	fma.rn.f32 	%f329, %f324, %f318, %f328;
	fma.rn.f32 	%f330, %f322, %f312, %f329;
	add.rn.f32 	%f331, %f323, %f330;
	mov.f32 	%f332, 0f3ED55555;
	mul.rn.f32 	%f333, %f331, %f332;
	cvt.rni.f32.f32 	%f334, %f333;
	sub.f32 	%f335, %f333, %f334;
	neg.f32 	%f336, %f333;
	fma.rn.f32 	%f337, %f331, 0f3ED55555, %f336;
	neg.f32 	%f338, %f323;
	add.rn.f32 	%f339, %f331, %f338;
	neg.f32 	%f340, %f339;
	add.rn.f32 	%f341, %f330, %f340;
	fma.rn.f32 	%f342, %f341, 0f3ED55555, %f337;
	add.f32 	%f343, %f335, %f342;
	setp.gt.f32 	%p44, %f334, 0f00000000;
	selp.b32 	%r62, 0, -2097152000, %p44;
	setp.neu.f32 	%p45, %f38, 0f7F800000;
	setp.lt.f32 	%p46, %f333, 0f00000000;
	selp.f32 	%f344, 0f00000000, 0f7F800000, %p46;
	abs.f32 	%f345, %f333;
	setp.gt.f32 	%p47, %f345, 0f43180000;
	cvt.rzi.s32.f32 	%r63, %f334;
	shl.b32 	%r64, %r63, 23;
	sub.s32 	%r65, %r64, %r62;
	mov.b32 	%f346, %r65;
	add.s32 	%r66, %r62, 2130706432;
	mov.b32 	%f347, %r66;
	fma.rn.f32 	%f348, %f343, 0f391FCB8E, 0f3AAF85ED;
	fma.rn.f32 	%f349, %f348, %f343, 0f3C1D9856;
	fma.rn.f32 	%f350, %f349, %f343, 0f3D6357BB;
	fma.rn.f32 	%f351, %f350, %f343, 0f3E75FDEC;
	fma.rn.f32 	%f352, %f351, %f343, 0f3F317218;
	fma.rn.f32 	%f353, %f352, %f343, 0f3F800000;
	mul.f32 	%f354, %f353, %f347;
	mul.f32 	%f355, %f354, %f346;
	selp.f32 	%f423, %f344, %f355, %p47;
	@%p45 bra 	$L__BB1_37;
	add.f32 	%f356, %f36, %f36;
	mov.b32 	%r67, %f356;
	and.b32  	%r68, %r67, 2147483647;
	mov.b32 	%f423, %r68;
$L__BB1_37:
	fma.rn.f32 	%f424, %f423, 0f3F870A3D, 0fBD6147AE;
$L__BB1_38:
	mul.f32 	%f358, %f424, 0f437F0000;
	cvt.rni.s32.f32 	%r4, %f358;
	max.f32 	%f359, %f26, 0f00000000;
	min.f32 	%f45, %f359, 0f3F800000;
	setp.gtu.f32 	%p48, %f45, 0f3B4D2E1C;
	@%p48 bra 	$L__BB1_40;
	mul.f32 	%f426, %f45, 0f414EB852;
	bra.uni 	$L__BB1_46;
$L__BB1_40:
	abs.f32 	%f47, %f45;
	setp.eq.f32 	%p49, %f45, 0f3F800000;
	mov.f32 	%f425, 0f3F800000;
	@%p49 bra 	$L__BB1_45;
	setp.num.f32 	%p50, %f47, %f47;
	@%p50 bra 	$L__BB1_43;
	mov.f32 	%f416, 0f3ED55555;
	add.rn.f32 	%f425, %f45, %f416;
	bra.uni 	$L__BB1_45;
$L__BB1_43:
	setp.lt.f32 	%p51, %f47, 0f00800000;
	mul.f32 	%f361, %f47, 0f4B800000;
	selp.f32 	%f362, %f361, %f47, %p51;
	mov.b32 	%r69, %f362;
	add.s32 	%r70, %r69, -1060439283;
	and.b32  	%r71, %r70, -8388608;
	sub.s32 	%r72, %r69, %r71;
	mov.b32 	%f363, %r72;
	cvt.rn.f32.s32 	%f364, %r71;
	selp.f32 	%f365, 0fC1C00000, 0f00000000, %p51;
	fma.rn.f32 	%f366, %f364, 0f34000000, %f365;
	add.f32 	%f367, %f363, 0fBF800000;
	add.f32 	%f368, %f363, 0f3F800000;
	rcp.approx.ftz.f32 	%f369, %f368;
	add.f32 	%f370, %f367, %f367;
	mul.f32 	%f371, %f370, %f369;
	mul.f32 	%f372, %f371, %f371;
	neg.f32 	%f373, %f371;
	sub.f32 	%f374, %f367, %f371;
	add.f32 	%f375, %f374, %f374;
	fma.rn.f32 	%f376, %f373, %f367, %f375;
	mul.rn.f32 	%f377, %f369, %f376;
	fma.rn.f32 	%f378, %f372, 0f3A2C32E4, 0f3B52E7DB;
	fma.rn.f32 	%f379, %f378, %f372, 0f3C93BB73;
	fma.rn.f32 	%f380, %f379, %f372, 0f3DF6384F;
	mul.rn.f32 	%f381, %f380, %f372;
	fma.rn.f32 	%f382, %f371, 0f3FB8AA3B, %f366;
	mul.f32 	%f383, %f381, 0f40400000;
	sub.f32 	%f384, %f366, %f382;
	fma.rn.f32 	%f385, %f371, 0f3FB8AA3B, %f384;
	fma.rn.f32 	%f386, %f377, 0f3FB8AA3B, %f385;
	fma.rn.f32 	%f387, %f371, 0f32A55E34, %f386;
	fma.rn.f32 	%f388, %f383, %f377, %f387;
	fma.rn.f32 	%f389, %f381, %f371, %f388;
	add.rn.f32 	%f390, %f382, %f389;
	mov.f32 	%f391, 0f3ED55555;
	mul.rn.f32 	%f392, %f390, %f391;
	cvt.rni.f32.f32 	%f393, %f392;
	sub.f32 	%f394, %f392, %f393;
	neg.f32 	%f395, %f392;
	fma.rn.f32 	%f396, %f390, 0f3ED55555, %f395;
	neg.f32 	%f397, %f382;
	add.rn.f32 	%f398, %f390, %f397;
	neg.f32 	%f399, %f398;
	add.rn.f32 	%f400, %f389, %f399;
	fma.rn.f32 	%f401, %f400, 0f3ED55555, %f396;
	add.f32 	%f402, %f394, %f401;
	setp.gt.f32 	%p52, %f393, 0f00000000;
	selp.b32 	%r73, 0, -2097152000, %p52;
	setp.neu.f32 	%p53, %f47, 0f7F800000;
	setp.lt.f32 	%p54, %f392, 0f00000000;
	selp.f32 	%f403, 0f00000000, 0f7F800000, %p54;
	abs.f32 	%f404, %f392;
	setp.gt.f32 	%p55, %f404, 0f43180000;
	cvt.rzi.s32.f32 	%r74, %f393;
	shl.b32 	%r75, %r74, 23;
	sub.s32 	%r76, %r75, %r73;
	mov.b32 	%f405, %r76;
	add.s32 	%r77, %r73, 2130706432;
	mov.b32 	%f406, %r77;
	fma.rn.f32 	%f407, %f402, 0f391FCB8E, 0f3AAF85ED;
	fma.rn.f32 	%f408, %f407, %f402, 0f3C1D9856;
	fma.rn.f32 	%f409, %f408, %f402, 0f3D6357BB;
	fma.rn.f32 	%f410, %f409, %f402, 0f3E75FDEC;
	fma.rn.f32 	%f411, %f410, %f402, 0f3F317218;
	fma.rn.f32 	%f412, %f411, %f402, 0f3F800000;
	mul.f32 	%f413, %f412, %f406;
	mul.f32 	%f414, %f413, %f405;
	selp.f32 	%f425, %f403, %f414, %p55;
	@%p53 bra 	$L__BB1_45;
	add.f32 	%f415, %f45, %f45;
	mov.b32 	%r78, %f415;
	and.b32  	%r79, %r78, 2147483647;
	mov.b32 	%f425, %r79;
$L__BB1_45:
	fma.rn.f32 	%f426, %f425, 0f3F870A3D, 0fBD6147AE;
$L__BB1_46:
	mul.f32 	%f417, %f426, 0f437F0000;
	cvt.rni.s32.f32 	%r80, %f417;
	cvta.to.global.u64 	%rd6, %rd2;
	add.s64 	%rd8, %rd6, %rd4;
	prmt.b32 	%r81, %r3, %r4, 0x3340U;
	prmt.b32 	%r82, %r80, %r83, 0x3340U;
	prmt.b32 	%r84, %r81, %r82, 0x5410U;
	prmt.b32 	%r85, %r84, %r2, 0x7210U;
	st.global.u32 	[%rd8], %r85;
$L__BB1_47:
	ret;

}
	// .globl	_Z27apply_color_gain_linear_rgbILi256EEvPK6uchar3PS0_iiifff
.visible .entry _Z27apply_color_gain_linear_rgbILi256EEvPK6uchar3PS0_iiifff(
	.param .u64 .ptr .align 1 _Z27apply_color_gain_linear_rgbILi256EEvPK6uchar3PS0_iiifff_param_0,
	.param .u64 .ptr .align 1 _Z27apply_color_gain_linear_rgbILi256EEvPK6uchar3PS0_iiifff_param_1,
	.param .u32 _Z27apply_color_gain_linear_rgbILi256EEvPK6uchar3PS0_iiifff_param_2,
	.param .u32 _Z27apply_color_gain_linear_rgbILi256EEvPK6uchar3PS0_iiifff_param_3,
	.param .u32 _Z27apply_color_gain_linear_rgbILi256EEvPK6uchar3PS0_iiifff_param_4,
	.param .f32 _Z27apply_color_gain_linear_rgbILi256EEvPK6uchar3PS0_iiifff_param_5,
	.param .f32 _Z27apply_color_gain_linear_rgbILi256EEvPK6uchar3PS0_iiifff_param_6,
	.param .f32 _Z27apply_color_gain_linear_rgbILi256EEvPK6uchar3PS0_iiifff_param_7
)
.maxntid 256
{
	.reg .pred 	%p<56>;
	.reg .b16 	%rs<9>;
	.reg .b32 	%r<77>;
	.reg .b32 	%f<427>;
	.reg .b64 	%rd<9>;

	ld.param.u64 	%rd1, [_Z27apply_color_gain_linear_rgbILi256EEvPK6uchar3PS0_iiifff_param_0];
	ld.param.u64 	%rd2, [_Z27apply_color_gain_linear_rgbILi256EEvPK6uchar3PS0_iiifff_param_1];
	ld.param.u32 	%r4, [_Z27apply_color_gain_linear_rgbILi256EEvPK6uchar3PS0_iiifff_param_3];
	ld.param.u32 	%r5, [_Z27apply_color_gain_linear_rgbILi256EEvPK6uchar3PS0_iiifff_param_4];
	ld.param.f32 	%f54, [_Z27apply_color_gain_linear_rgbILi256EEvPK6uchar3PS0_iiifff_param_5];
	ld.param.f32 	%f55, [_Z27apply_color_gain_linear_rgbILi256EEvPK6uchar3PS0_iiifff_param_6];
	ld.param.f32 	%f56, [_Z27apply_color_gain_linear_rgbILi256EEvPK6uchar3PS0_iiifff_param_7];
	mov.u32 	%r6, %ctaid.x;
	shl.b32 	%r7, %r6, 8;
	mov.u32 	%r8, %tid.x;
	or.b32  	%r1, %r7, %r8;
	mul.lo.s32 	%r9, %r5, %r4;
	setp.ge.s32 	%p1, %r1, %r9;
	@%p1 bra 	$L__BB2_47;
	cvta.to.global.u64 	%rd3, %rd1;
	mul.wide.s32 	%rd4, %r1, 3;
	add.s64 	%rd5, %rd3, %rd4;
	ld.global.nc.u8 	%rs3, [%rd5];
	cvt.u16.u8 	%rs4, %rs3;
	ld.global.nc.u8 	%rs5, [%rd5+1];
	cvt.u16.u8 	%rs1, %rs5;
	ld.global.nc.u8 	%rs6, [%rd5+2];
	cvt.u16.u8 	%rs2, %rs6;
	cvt.rn.f32.u16 	%f57, %rs4;
	div.rn.f32 	%f58, %f57, 0f437F0000;
	max.f32 	%f59, %f58, 0f00000000;
	min.f32 	%f1, %f59, 0f3F800000;
	setp.gtu.f32 	%p2, %f1, 0f3D25AEE6;
	@%p2 bra 	$L__BB2_3;
	div.rn.f32 	%f418, %f1, 0f414EB852;
	bra.uni 	$L__BB2_8;
$L__BB2_3:
	add.f32 	%f61, %f1, 0f3D6147AE;
	div.rn.f32 	%f3, %f61, 0f3F870A3D;
	abs.f32 	%f4, %f3;
	setp.eq.f32 	%p3, %f3, 0f3F800000;
	mov.f32 	%f418, 0f3F800000;
	@%p3 bra 	$L__BB2_8;
	setp.num.f32 	%p4, %f4, %f4;
	@%p4 bra 	$L__BB2_6;
	mov.f32 	%f117, 0f4019999A;
	add.rn.f32 	%f418, %f3, %f117;
	bra.uni 	$L__BB2_8;
$L__BB2_6:
	setp.lt.f32 	%p5, %f4, 0f00800000;
	mul.f32 	%f62, %f4, 0f4B800000;
	selp.f32 	%f63, %f62, %f4, %p5;
	mov.b32 	%r10, %f63;
	add.s32 	%r11, %r10, -1060439283;
	and.b32  	%r12, %r11, -8388608;
	sub.s32 	%r13, %r10, %r12;
	mov.b32 	%f64, %r13;
	cvt.rn.f32.s32 	%f65, %r12;
	selp.f32 	%f66, 0fC1C00000, 0f00000000, %p5;
	fma.rn.f32 	%f67, %f65, 0f34000000, %f66;
	add.f32 	%f68, %f64, 0fBF800000;
	add.f32 	%f69, %f64, 0f3F800000;
	rcp.approx.ftz.f32 	%f70, %f69;
	add.f32 	%f71, %f68, %f68;
	mul.f32 	%f72, %f71, %f70;
	mul.f32 	%f73, %f72, %f72;
	neg.f32 	%f74, %f72;
	sub.f32 	%f75, %f68, %f72;
	add.f32 	%f76, %f75, %f75;
	fma.rn.f32 	%f77, %f74, %f68, %f76;
	mul.rn.f32 	%f78, %f70, %f77;
	fma.rn.f32 	%f79, %f73, 0f3A2C32E4, 0f3B52E7DB;
	fma.rn.f32 	%f80, %f79, %f73, 0f3C93BB73;
	fma.rn.f32 	%f81, %f80, %f73, 0f3DF6384F;
	mul.rn.f32 	%f82, %f81, %f73;
	fma.rn.f32 	%f83, %f72, 0f3FB8AA3B, %f67;
	mul.f32 	%f84, %f82, 0f40400000;
	sub.f32 	%f85, %f67, %f83;
	fma.rn.f32 	%f86, %f72, 0f3FB8AA3B, %f85;
	fma.rn.f32 	%f87, %f78, 0f3FB8AA3B, %f86;
	fma.rn.f32 	%f88, %f72, 0f32A55E34, %f87;
	fma.rn.f32 	%f89, %f84, %f78, %f88;
	fma.rn.f32 	%f90, %f82, %f72, %f89;
	add.rn.f32 	%f91, %f83, %f90;
	mov.f32 	%f92, 0f4019999A;
	mul.rn.f32 	%f93, %f91, %f92;
	cvt.rni.f32.f32 	%f94, %f93;
	sub.f32 	%f95, %f93, %f94;
	neg.f32 	%f96, %f93;
	fma.rn.f32 	%f97, %f91, 0f4019999A, %f96;
	neg.f32 	%f98, %f83;
	add.rn.f32 	%f99, %f91, %f98;
	neg.f32 	%f100, %f99;
	add.rn.f32 	%f101, %f90, %f100;
	fma.rn.f32 	%f102, %f101, 0f4019999A, %f97;
	add.f32 	%f103, %f95, %f102;
	setp.gt.f32 	%p6, %f94, 0f00000000;
	selp.b32 	%r14, 0, -2097152000, %p6;
	setp.neu.f32 	%p7, %f3, 0f00000000;
	setp.neu.f32 	%p8, %f4, 0f7F800000;
	setp.lt.f32 	%p9, %f93, 0f00000000;
	selp.f32 	%f104, 0f00000000, 0f7F800000, %p9;
	abs.f32 	%f105, %f93;
	setp.gt.f32 	%p10, %f105, 0f43180000;
	cvt.rzi.s32.f32 	%r15, %f94;
	shl.b32 	%r16, %r15, 23;
	sub.s32 	%r17, %r16, %r14;
	mov.b32 	%f106, %r17;
	add.s32 	%r18, %r14, 2130706432;
	mov.b32 	%f107, %r18;
	fma.rn.f32 	%f108, %f103, 0f391FCB8E, 0f3AAF85ED;
	fma.rn.f32 	%f109, %f108, %f103, 0f3C1D9856;
	fma.rn.f32 	%f110, %f109, %f103, 0f3D6357BB;
	fma.rn.f32 	%f111, %f110, %f103, 0f3E75FDEC;
	fma.rn.f32 	%f112, %f111, %f103, 0f3F317218;
	fma.rn.f32 	%f113, %f112, %f103, 0f3F800000;
	mul.f32 	%f114, %f113, %f107;
	mul.f32 	%f115, %f114, %f106;
	selp.f32 	%f418, %f104, %f115, %p10;
	and.pred  	%p11, %p7, %p8;
	@%p11 bra 	$L__BB2_8;
	add.f32 	%f116, %f3, %f3;
	mov.b32 	%r19, %f116;
	and.b32  	%r20, %r19, 2147483647;
	mov.b32 	%f418, %r20;
$L__BB2_8:
	and.b16  	%rs7, %rs1, 255;
	cvt.rn.f32.u16 	%f118, %rs7;
	div.rn.f32 	%f119, %f118, 0f437F0000;
	max.f32 	%f120, %f119, 0f00000000;
	min.f32 	%f9, %f120, 0f3F800000;
	setp.gtu.f32 	%p12, %f9, 0f3D25AEE6;
	@%p12 bra 	$L__BB2_10;
	div.rn.f32 	%f419, %f9, 0f414EB852;
	bra.uni 	$L__BB2_15;
$L__BB2_10:
	add.f32 	%f122, %f9, 0f3D6147AE;
	div.rn.f32 	%f11, %f122, 0f3F870A3D;
	abs.f32 	%f12, %f11;
	setp.eq.f32 	%p13, %f11, 0f3F800000;
	mov.f32 	%f419, 0f3F800000;
	@%p13 bra 	$L__BB2_15;
	setp.num.f32 	%p14, %f12, %f12;
	@%p14 bra 	$L__BB2_13;
	mov.f32 	%f178, 0f4019999A;
	add.rn.f32 	%f419, %f11, %f178;
	bra.uni 	$L__BB2_15;
$L__BB2_13:
	setp.lt.f32 	%p15, %f12, 0f00800000;
	mul.f32 	%f123, %f12, 0f4B800000;
	selp.f32 	%f124, %f123, %f12, %p15;
	mov.b32 	%r21, %f124;
	add.s32 	%r22, %r21, -1060439283;
	and.b32  	%r23, %r22, -8388608;
	sub.s32 	%r24, %r21, %r23;
	mov.b32 	%f125, %r24;
	cvt.rn.f32.s32 	%f126, %r23;
	selp.f32 	%f127, 0fC1C00000, 0f00000000, %p15;
	fma.rn.f32 	%f128, %f126, 0f34000000, %f127;
	add.f32 	%f129, %f125, 0fBF800000;
	add.f32 	%f130, %f125, 0f3F800000;
	rcp.approx.ftz.f32 	%f131, %f130;
	add.f32 	%f132, %f129, %f129;
	mul.f32 	%f133, %f132, %f131;
	mul.f32 	%f134, %f133, %f133;
	neg.f32 	%f135, %f133;
	sub.f32 	%f136, %f129, %f133;
	add.f32 	%f137, %f136, %f136;
	fma.rn.f32 	%f138, %f135, %f129, %f137;
	mul.rn.f32 	%f139, %f131, %f138;
	fma.rn.f32 	%f140, %f134, 0f3A2C32E4, 0f3B52E7DB;
	fma.rn.f32 	%f141, %f140, %f134, 0f3C93BB73;
	fma.rn.f32 	%f142, %f141, %f134, 0f3DF6384F;
	mul.rn.f32 	%f143, %f142, %f134;
	fma.rn.f32 	%f144, %f133, 0f3FB8AA3B, %f128;
	mul.f32 	%f145, %f143, 0f40400000;
	sub.f32 	%f146, %f128, %f144;
	fma.rn.f32 	%f147, %f133, 0f3FB8AA3B, %f146;
	fma.rn.f32 	%f148, %f139, 0f3FB8AA3B, %f147;
	fma.rn.f32 	%f149, %f133, 0f32A55E34, %f148;
	fma.rn.f32 	%f150, %f145, %f139, %f149;
	fma.rn.f32 	%f151, %f143, %f133, %f150;
	add.rn.f32 	%f152, %f144, %f151;
	mov.f32 	%f153, 0f4019999A;
	mul.rn.f32 	%f154, %f152, %f153;
	cvt.rni.f32.f32 	%f155, %f154;
	sub.f32 	%f156, %f154, %f155;
	neg.f32 	%f157, %f154;
	fma.rn.f32 	%f158, %f152, 0f4019999A, %f157;
	neg.f32 	%f159, %f144;
	add.rn.f32 	%f160, %f152, %f159;
	neg.f32 	%f161, %f160;
	add.rn.f32 	%f162, %f151, %f161;
	fma.rn.f32 	%f163, %f162, 0f4019999A, %f158;
	add.f32 	%f164, %f156, %f163;
	setp.gt.f32 	%p16, %f155, 0f00000000;
	selp.b32 	%r25, 0, -2097152000, %p16;
	setp.neu.f32 	%p17, %f11, 0f00000000;
	setp.neu.f32 	%p18, %f12, 0f7F800000;
	setp.lt.f32 	%p19, %f154, 0f00000000;
	selp.f32 	%f165, 0f00000000, 0f7F800000, %p19;
	abs.f32 	%f166, %f154;
	setp.gt.f32 	%p20, %f166, 0f43180000;
	cvt.rzi.s32.f32 	%r26, %f155;
	shl.b32 	%r27, %r26, 23;
	sub.s32 	%r28, %r27, %r25;
	mov.b32 	%f167, %r28;
	add.s32 	%r29, %r25, 2130706432;
	mov.b32 	%f168, %r29;
	fma.rn.f32 	%f169, %f164, 0f391FCB8E, 0f3AAF85ED;
	fma.rn.f32 	%f170, %f169, %f164, 0f3C1D9856;
	fma.rn.f32 	%f171, %f170, %f164, 0f3D6357BB;
	fma.rn.f32 	%f172, %f171, %f164, 0f3E75FDEC;
	fma.rn.f32 	%f173, %f172, %f164, 0f3F317218;
	fma.rn.f32 	%f174, %f173, %f164, 0f3F800000;
	mul.f32 	%f175, %f174, %f168;
	mul.f32 	%f176, %f175, %f167;
	selp.f32 	%f419, %f165, %f176, %p20;
	and.pred  	%p21, %p17, %p18;
	@%p21 bra 	$L__BB2_15;
	add.f32 	%f177, %f11, %f11;
	mov.b32 	%r30, %f177;
	and.b32  	%r31, %r30, 2147483647;
	mov.b32 	%f419, %r31;
$L__BB2_15:
	and.b16  	%rs8, %rs2, 255;
	cvt.rn.f32.u16 	%f179, %rs8;
	div.rn.f32 	%f180, %f179, 0f437F0000;
	max.f32 	%f181, %f180, 0f00000000;
	min.f32 	%f17, %f181, 0f3F800000;
	setp.gtu.f32 	%p22, %f17, 0f3D25AEE6;
	@%p22 bra 	$L__BB2_17;
	div.rn.f32 	%f420, %f17, 0f414EB852;
	bra.uni 	$L__BB2_22;
$L__BB2_17:
	add.f32 	%f183, %f17, 0f3D6147AE;
	div.rn.f32 	%f19, %f183, 0f3F870A3D;
	abs.f32 	%f20, %f19;
	setp.eq.f32 	%p23, %f19, 0f3F800000;
	mov.f32 	%f420, 0f3F800000;
	@%p23 bra 	$L__BB2_22;
	setp.num.f32 	%p24, %f20, %f20;
	@%p24 bra 	$L__BB2_20;
	mov.f32 	%f239, 0f4019999A;
	add.rn.f32 	%f420, %f19, %f239;
	bra.uni 	$L__BB2_22;
$L__BB2_20:
	setp.lt.f32 	%p25, %f20, 0f00800000;
	mul.f32 	%f184, %f20, 0f4B800000;
	selp.f32 	%f185, %f184, %f20, %p25;
	mov.b32 	%r32, %f185;
	add.s32 	%r33, %r32, -1060439283;
	and.b32  	%r34, %r33, -8388608;
	sub.s32 	%r35, %r32, %r34;
	mov.b32 	%f186, %r35;
	cvt.rn.f32.s32 	%f187, %r34;
	selp.f32 	%f188, 0fC1C00000, 0f00000000, %p25;
	fma.rn.f32 	%f189, %f187, 0f34000000, %f188;
	add.f32 	%f190, %f186, 0fBF800000;
	add.f32 	%f191, %f186, 0f3F800000;
	rcp.approx.ftz.f32 	%f192, %f191;
	add.f32 	%f193, %f190, %f190;
	mul.f32 	%f194, %f193, %f192;
	mul.f32 	%f195, %f194, %f194;
	neg.f32 	%f196, %f194;
	sub.f32 	%f197, %f190, %f194;
	add.f32 	%f198, %f197, %f197;
	fma.rn.f32 	%f199, %f196, %f190, %f198;
	mul.rn.f32 	%f200, %f192, %f199;
	fma.rn.f32 	%f201, %f195, 0f3A2C32E4, 0f3B52E7DB;
	fma.rn.f32 	%f202, %f201, %f195, 0f3C93BB73;
	fma.rn.f32 	%f203, %f202, %f195, 0f3DF6384F;
	mul.rn.f32 	%f204, %f203, %f195;
	fma.rn.f32 	%f205, %f194, 0f3FB8AA3B, %f189;
	mul.f32 	%f206, %f204, 0f40400000;
	sub.f32 	%f207, %f189, %f205;
	fma.rn.f32 	%f208, %f194, 0f3FB8AA3B, %f207;
	fma.rn.f32 	%f209, %f200, 0f3FB8AA3B, %f208;
	fma.rn.f32 	%f210, %f194, 0f32A55E34, %f209;
	fma.rn.f32 	%f211, %f206, %f200, %f210;
	fma.rn.f32 	%f212, %f204, %f194, %f211;
	add.rn.f32 	%f213, %f205, %f212;
	mov.f32 	%f214, 0f4019999A;
	mul.rn.f32 	%f215, %f213, %f214;
	cvt.rni.f32.f32 	%f216, %f215;
	sub.f32 	%f217, %f215, %f216;
	neg.f32 	%f218, %f215;
	fma.rn.f32 	%f219, %f213, 0f4019999A, %f218;
	neg.f32 	%f220, %f205;
	add.rn.f32 	%f221, %f213, %f220;
	neg.f32 	%f222, %f221;
	add.rn.f32 	%f223, %f212, %f222;
	fma.rn.f32 	%f224, %f223, 0f4019999A, %f219;
	add.f32 	%f225, %f217, %f224;
	setp.gt.f32 	%p26, %f216, 0f00000000;
	selp.b32 	%r36, 0, -2097152000, %p26;
	setp.neu.f32 	%p27, %f19, 0f00000000;
	setp.neu.f32 	%p28, %f20, 0f7F800000;
	setp.lt.f32 	%p29, %f215, 0f00000000;
	selp.f32 	%f226, 0f00000000, 0f7F800000, %p29;
	abs.f32 	%f227, %f215;
	setp.gt.f32 	%p30, %f227, 0f43180000;
	cvt.rzi.s32.f32 	%r37, %f216;
	shl.b32 	%r38, %r37, 23;
	sub.s32 	%r39, %r38, %r36;
	mov.b32 	%f228, %r39;
	add.s32 	%r40, %r36, 2130706432;
	mov.b32 	%f229, %r40;
	fma.rn.f32 	%f230, %f225, 0f391FCB8E, 0f3AAF85ED;
	fma.rn.f32 	%f231, %f230, %f225, 0f3C1D9856;
	fma.rn.f32 	%f232, %f231, %f225, 0f3D6357BB;
	fma.rn.f32 	%f233, %f232, %f225, 0f3E75FDEC;
	fma.rn.f32 	%f234, %f233, %f225, 0f3F317218;
	fma.rn.f32 	%f235, %f234, %f225, 0f3F800000;
	mul.f32 	%f236, %f235, %f229;
	mul.f32 	%f237, %f236, %f228;
	selp.f32 	%f420, %f226, %f237, %p30;
	and.pred  	%p31, %p27, %p28;
	@%p31 bra 	$L__BB2_22;
	add.f32 	%f238, %f19, %f19;
	mov.b32 	%r41, %f238;
	and.b32  	%r42, %r41, 2147483647;
	mov.b32 	%f420, %r42;
$L__BB2_22:
	mul.rn.f32 	%f240, %f418, %f54;
	mul.rn.f32 	%f25, %f419, %f55;
	mul.rn.f32 	%f26, %f420, %f56;
	max.f32 	%f241, %f240, 0f00000000;
	min.f32 	%f27, %f241, 0f3F800000;
	setp.gtu.f32 	%p32, %f27, 0f3B4D2E1C;
	@%p32 bra 	$L__BB2_24;
	mul.f32 	%f422, %f27, 0f414EB852;
	bra.uni 	$L__BB2_30;
$L__BB2_24:
	abs.f32 	%f29, %f27;
	setp.eq.f32 	%p33, %f27, 0f3F800000;
	mov.f32 	%f421, 0f3F800000;
	@%p33 bra 	$L__BB2_29;
	setp.num.f32 	%p34, %f29, %f29;
	@%p34 bra 	$L__BB2_27;
	mov.f32 	%f298, 0f3ED55555;
	add.rn.f32 	%f421, %f27, %f298;
	bra.uni 	$L__BB2_29;
$L__BB2_27:
	setp.lt.f32 	%p35, %f29, 0f00800000;
	mul.f32 	%f243, %f29, 0f4B800000;
	selp.f32 	%f244, %f243, %f29, %p35;
	mov.b32 	%r43, %f244;
	add.s32 	%r44, %r43, -1060439283;
	and.b32  	%r45, %r44, -8388608;
	sub.s32 	%r46, %r43, %r45;
	mov.b32 	%f245, %r46;
	cvt.rn.f32.s32 	%f246, %r45;
	selp.f32 	%f247, 0fC1C00000, 0f00000000, %p35;
	fma.rn.f32 	%f248, %f246, 0f34000000, %f247;
	add.f32 	%f249, %f245, 0fBF800000;
	add.f32 	%f250, %f245, 0f3F800000;
	rcp.approx.ftz.f32 	%f251, %f250;
	add.f32 	%f252, %f249, %f249;
	mul.f32 	%f253, %f252, %f251;
	mul.f32 	%f254, %f253, %f253;
	neg.f32 	%f255, %f253;
	sub.f32 	%f256, %f249, %f253;
	add.f32 	%f257, %f256, %f256;
	fma.rn.f32 	%f258, %f255, %f249, %f257;
	mul.rn.f32 	%f259, %f251, %f258;
	fma.rn.f32 	%f260, %f254, 0f3A2C32E4, 0f3B52E7DB;
	fma.rn.f32 	%f261, %f260, %f254, 0f3C93BB73;
	fma.rn.f32 	%f262, %f261, %f254, 0f3DF6384F;
	mul.rn.f32 	%f263, %f262, %f254;
	fma.rn.f32 	%f264, %f253, 0f3FB8AA3B, %f248;
	mul.f32 	%f265, %f263, 0f40400000;
	sub.f32 	%f266, %f248, %f264;
	fma.rn.f32 	%f267, %f253, 0f3FB8AA3B, %f266;
	fma.rn.f32 	%f268, %f259, 0f3FB8AA3B, %f267;
	fma.rn.f32 	%f269, %f253, 0f32A55E34, %f268;
	fma.rn.f32 	%f270, %f265, %f259, %f269;
	fma.rn.f32 	%f271, %f263, %f253, %f270;
	add.rn.f32 	%f272, %f264, %f271;
	mov.f32 	%f273, 0f3ED55555;
	mul.rn.f32 	%f274, %f272, %f273;
	cvt.rni.f32.f32 	%f275, %f274;
	sub.f32 	%f276, %f274, %f275;
	neg.f32 	%f277, %f274;
	fma.rn.f32 	%f278, %f272, 0f3ED55555, %f277;
	neg.f32 	%f279, %f264;
	add.rn.f32 	%f280, %f272, %f279;
	neg.f32 	%f281, %f280;
	add.rn.f32 	%f282, %f271, %f281;
	fma.rn.f32 	%f283, %f282, 0f3ED55555, %f278;
	add.f32 	%f284, %f276, %f283;
	setp.gt.f32 	%p36, %f275, 0f00000000;
	selp.b32 	%r47, 0, -2097152000, %p36;
	setp.neu.f32 	%p37, %f29, 0f7F800000;
	setp.lt.f32 	%p38, %f274, 0f00000000;
	selp.f32 	%f285, 0f00000000, 0f7F800000, %p38;
	abs.f32 	%f286, %f274;
	setp.gt.f32 	%p39, %f286, 0f43180000;
	cvt.rzi.s32.f32 	%r48, %f275;
	shl.b32 	%r49, %r48, 23;
	sub.s32 	%r50, %r49, %r47;
	mov.b32 	%f287, %r50;
	add.s32 	%r51, %r47, 2130706432;
	mov.b32 	%f288, %r51;
	fma.rn.f32 	%f289, %f284, 0f391FCB8E, 0f3AAF85ED;
	fma.rn.f32 	%f290, %f289, %f284, 0f3C1D9856;
	fma.rn.f32 	%f291, %f290, %f284, 0f3D6357BB;
	fma.rn.f32 	%f292, %f291, %f284, 0f3E75FDEC;
	fma.rn.f32 	%f293, %f292, %f284, 0f3F317218;
	fma.rn.f32 	%f294, %f293, %f284, 0f3F800000;
	mul.f32 	%f295, %f294, %f288;
	mul.f32 	%f296, %f295, %f287;
	selp.f32 	%f421, %f285, %f296, %p39;
	@%p37 bra 	$L__BB2_29;
	add.f32 	%f297, %f27, %f27;
	mov.b32 	%r52, %f297;
	and.b32  	%r53, %r52, 2147483647;
	mov.b32 	%f421, %r53;
$L__BB2_29:
	fma.rn.f32 	%f422, %f421, 0f3F870A3D, 0fBD6147AE;
$L__BB2_30:
	mul.f32 	%f299, %f422, 0f437F0000;
	cvt.rni.s32.f32 	%r2, %f299;
	max.f32 	%f300, %f25, 0f00000000;
	min.f32 	%f36, %f300, 0f3F800000;
	setp.gtu.f32 	%p40, %f36, 0f3B4D2E1C;
	@%p40 bra 	$L__BB2_32;
	mul.f32 	%f424, %f36, 0f414EB852;
	bra.uni 	$L__BB2_38;
$L__BB2_32:
	abs.f32 	%f38, %f36;
	setp.eq.f32 	%p41, %f36, 0f3F800000;
	mov.f32 	%f423, 0f3F800000;
	@%p41 bra 	$L__BB2_37;
	setp.num.f32 	%p42, %f38, %f38;
	@%p42 bra 	$L__BB2_35;
	mov.f32 	%f357, 0f3ED55555;
	add.rn.f32 	%f423, %f36, %f357;
	bra.uni 	$L__BB2_37;
$L__BB2_35:
	setp.lt.f32 	%p43, %f38, 0f00800000;
	mul.f32 	%f302, %f38, 0f4B800000;
	selp.f32 	%f303, %f302, %f38, %p43;
	mov.b32 	%r54, %f303;
	add.s32 	%r55, %r54, -1060439283;
	and.b32  	%r56, %r55, -8388608;
	sub.s32 	%r57, %r54, %r56;
	mov.b32 	%f304, %r57;
	cvt.rn.f32.s32 	%f305, %r56;
	selp.f32 	%f306, 0fC1C00000, 0f00000000, %p43;
	fma.rn.f32 	%f307, %f305, 0f34000000, %f306;
	add.f32 	%f308, %f304, 0fBF800000;
	add.f32 	%f309, %f304, 0f3F800000;
	rcp.approx.ftz.f32 	%f310, %f309;
	add.f32 	%f311, %f308, %f308;
	mul.f32 	%f312, %f311, %f310;
	mul.f32 	%f313, %f312, %f312;
	neg.f32 	%f314, %f312;
	sub.f32 	%f315, %f308, %f312;
	add.f32 	%f316, %f315, %f315;
	fma.rn.f32 	%f317, %f314, %f308, %f316;
	mul.rn.f32 	%f318, %f310, %f317;
	fma.rn.f32 	%f319, %f313, 0f3A2C32E4, 0f3B52E7DB;
	fma.rn.f32 	%f320, %f319, %f313, 0f3C93BB73;
	fma.rn.f32 	%f321, %f320, %f313, 0f3DF6384F;
	mul.rn.f32 	%f322, %f321, %f313;
	fma.rn.f32 	%f323, %f312, 0f3FB8AA3B, %f307;
	mul.f32 	%f324, %f322, 0f40400000;
	sub.f32 	%f325, %f307, %f323;
	fma.rn.f32 	%f326, %f312, 0f3FB8AA3B, %f325;
	fma.rn.f32 	%f327, %f318, 0f3FB8AA3B, %f326;
	fma.rn.f32 	%f328, %f312, 0f32A55E34, %f327;
	fma.rn.f32 	%f329, %f324, %f318, %f328;
	fma.rn.f32 	%f330, %f322, %f312, %f329;
	add.rn.f32 	%f331, %f323, %f330;
	mov.f32 	%f332, 0f3ED55555;
	mul.rn.f32 	%f333, %f331, %f332;
	cvt.rni.f32.f32 	%f334, %f333;
	sub.f32 	%f335, %f333, %f334;
	neg.f32 	%f336, %f333;
	fma.rn.f32 	%f337, %f331, 0f3ED55555, %f336;
	neg.f32 	%f338, %f323;
	add.rn.f32 	%f339, %f331, %f338;
	neg.f32 	%f340, %f339;
	add.rn.f32 	%f341, %f330, %f340;
	fma.rn.f32 	%f342, %f341, 0f3ED55555, %f337;
	add.f32 	%f343, %f335, %f342;
	setp.gt.f32 	%p44, %f334, 0f00000000;
	selp.b32 	%r58, 0, -2097152000, %p44;
	setp.neu.f32 	%p45, %f38, 0f7F800000;
	setp.lt.f32 	%p46, %f333, 0f00000000;
	selp.f32 	%f344, 0f00000000, 0f7F800000, %p46;
	abs.f32 	%f345, %f333;
	setp.gt.f32 	%p47, %f345, 0f43180000;
	cvt.rzi.s32.f32 	%r59, %f334;
	shl.b32 	%r60, %r59, 23;
	sub.s32 	%r61, %r60, %r58;
	mov.b32 	%f346, %r61;
	add.s32 	%r62, %r58, 2130706432;
	mov.b32 	%f347, %r62;
	fma.rn.f32 	%f348, %f343, 0f391FCB8E, 0f3AAF85ED;
	fma.rn.f32 	%f349, %f348, %f343, 0f3C1D9856;
	fma.rn.f32 	%f350, %f349, %f343, 0f3D6357BB;
	fma.rn.f32 	%f351, %f350, %f343, 0f3E75FDEC;
	fma.rn.f32 	%f352, %f351, %f343, 0f3F317218;
	fma.rn.f32 	%f353, %f352, %f343, 0f3F800000;
	mul.f32 	%f354, %f353, %f347;
	mul.f32 	%f355, %f354, %f346;
	selp.f32 	%f423, %f344, %f355, %p47;
	@%p45 bra 	$L__BB2_37;
	add.f32 	%f356, %f36, %f36;
	mov.b32 	%r63, %f356;
	and.b32  	%r64, %r63, 2147483647;
	mov.b32 	%f423, %r64;
$L__BB2_37:
	fma.rn.f32 	%f424, %f423, 0f3F870A3D, 0fBD6147AE;
$L__BB2_38:
	mul.f32 	%f358, %f424, 0f437F0000;
	cvt.rni.s32.f32 	%r3, %f358;
	max.f32 	%f359, %f26, 0f00000000;
	min.f32 	%f45, %f359, 0f3F800000;
	setp.gtu.f32 	%p48, %f45, 0f3B4D2E1C;
	@%p48 bra 	$L__BB2_40;
	mul.f32 	%f426, %f45, 0f414EB852;
	bra.uni 	$L__BB2_46;
$L__BB2_40:
	abs.f32 	%f47, %f45;
	setp.eq.f32 	%p49, %f45, 0f3F800000;
	mov.f32 	%f425, 0f3F800000;
	@%p49 bra 	$L__BB2_45;
	setp.num.f32 	%p50, %f47, %f47;
	@%p50 bra 	$L__BB2_43;
	mov.f32 	%f416, 0f3ED55555;
	add.rn.f32 	%f425, %f45, %f416;
	bra.uni 	$L__BB2_45;
$L__BB2_43:
	setp.lt.f32 	%p51, %f47, 0f00800000;
	mul.f32 	%f361, %f47, 0f4B800000;
	selp.f32 	%f362, %f361, %f47, %p51;
	mov.b32 	%r65, %f362;
	add.s32 	%r66, %r65, -1060439283;
	and.b32  	%r67, %r66, -8388608;
	sub.s32 	%r68, %r65, %r67;
	mov.b32 	%f363, %r68;
	cvt.rn.f32.s32 	%f364, %r67;
	selp.f32 	%f365, 0fC1C00000, 0f00000000, %p51;
	fma.rn.f32 	%f366, %f364, 0f34000000, %f365;
	add.f32 	%f367, %f363, 0fBF800000;
	add.f32 	%f368, %f363, 0f3F800000;
	rcp.approx.ftz.f32 	%f369, %f368;
	add.f32 	%f370, %f367, %f367;
	mul.f32 	%f371, %f370, %f369;
	mul.f32 	%f372, %f371, %f371;
	neg.f32 	%f373, %f371;
	sub.f32 	%f374, %f367, %f371;
	add.f32 	%f375, %f374, %f374;
	fma.rn.f32 	%f376, %f373, %f367, %f375;
	mul.rn.f32 	%f377, %f369, %f376;
	fma.rn.f32 	%f378, %f372, 0f3A2C32E4, 0f3B52E7DB;
	fma.rn.f32 	%f379, %f378, %f372, 0f3C93BB73;
	fma.rn.f32 	%f380, %f379, %f372, 0f3DF6384F;
	mul.rn.f32 	%f381, %f380, %f372;
	fma.rn.f32 	%f382, %f371, 0f3FB8AA3B, %f366;
	mul.f32 	%f383, %f381, 0f40400000;
	sub.f32 	%f384, %f366, %f382;
	fma.rn.f32 	%f385, %f371, 0f3FB8AA3B, %f384;
	fma.rn.f32 	%f386, %f377, 0f3FB8AA3B, %f385;
	fma.rn.f32 	%f387, %f371, 0f32A55E34, %f386;
	fma.rn.f32 	%f388, %f383, %f377, %f387;
	fma.rn.f32 	%f389, %f381, %f371, %f388;
	add.rn.f32 	%f390, %f382, %f389;
	mov.f32 	%f391, 0f3ED55555;
	mul.rn.f32 	%f392, %f390, %f391;
	cvt.rni.f32.f32 	%f393, %f392;
	sub.f32 	%f394, %f392, %f393;
	neg.f32 	%f395, %f392;
	fma.rn.f32 	%f396, %f390, 0f3ED55555, %f395;
	neg.f32 	%f397, %f382;
	add.rn.f32 	%f398, %f390, %f397;
	neg.f32 	%f399, %f398;
	add.rn.f32 	%f400, %f389, %f399;
	fma.rn.f32 	%f401, %f400, 0f3ED55555, %f396;
	add.f32 	%f402, %f394, %f401;
	setp.gt.f32 	%p52, %f393, 0f00000000;
	selp.b32 	%r69, 0, -2097152000, %p52;
	setp.neu.f32 	%p53, %f47, 0f7F800000;
	setp.lt.f32 	%p54, %f392, 0f00000000;
	selp.f32 	%f403, 0f00000000, 0f7F800000, %p54;
	abs.f32 	%f404, %f392;
	setp.gt.f32 	%p55, %f404, 0f43180000;
	cvt.rzi.s32.f32 	%r70, %f393;
	shl.b32 	%r71, %r70, 23;
	sub.s32 	%r72, %r71, %r69;
	mov.b32 	%f405, %r72;
	add.s32 	%r73, %r69, 2130706432;
	mov.b32 	%f406, %r73;
	fma.rn.f32 	%f407, %f402, 0f391FCB8E, 0f3AAF85ED;
	fma.rn.f32 	%f408, %f407, %f402, 0f3C1D9856;
	fma.rn.f32 	%f409, %f408, %f402, 0f3D6357BB;
	fma.rn.f32 	%f410, %f409, %f402, 0f3E75FDEC;
	fma.rn.f32 	%f411, %f410, %f402, 0f3F317218;
	fma.rn.f32 	%f412, %f411, %f402, 0f3F800000;
	mul.f32 	%f413, %f412, %f406;
	mul.f32 	%f414, %f413, %f405;
	selp.f32 	%f425, %f403, %f414, %p55;
	@%p53 bra 	$L__BB2_45;
	add.f32 	%f415, %f45, %f45;
	mov.b32 	%r74, %f415;
	and.b32  	%r75, %r74, 2147483647;
	mov.b32 	%f425, %r75;
$L__BB2_45:
	fma.rn.f32 	%f426, %f425, 0f3F870A3D, 0fBD6147AE;
$L__BB2_46:
	mul.f32 	%f417, %f426, 0f437F0000;
	cvt.rni.s32.f32 	%r76, %f417;
	cvta.to.global.u64 	%rd6, %rd2;
	add.s64 	%rd8, %rd6, %rd4;
	st.global.u8 	[%rd8], %r2;
	st.global.u8 	[%rd8+1], %r3;
	st.global.u8 	[%rd8+2], %r76;
$L__BB2_47:
	ret;

}
	// .globl	_Z27apply_color_gain_linear_rgbILi512EEvPK6uchar3PS0_iiifff
.visible .entry _Z27apply_color_gain_linear_rgbILi512EEvPK6uchar3PS0_iiifff(
	.param .u64 .ptr .align 1 _Z27apply_color_gain_linear_rgbILi512EEvPK6uchar3PS0_iiifff_param_0,
	.param .u64 .ptr .align 1 _Z27apply_color_gain_linear_rgbILi512EEvPK6uchar3PS0_iiifff_param_1,
	.param .u32 _Z27apply_color_gain_linear_rgbILi512EEvPK6uchar3PS0_iiifff_param_2,
	.param .u32 _Z27apply_color_gain_linear_rgbILi512EEvPK6uchar3PS0_iiifff_param_3,
	.param .u32 _Z27apply_color_gain_linear_rgbILi512EEvPK6uchar3PS0_iiifff_param_4,
	.param .f32 _Z27apply_color_gain_linear_rgbILi512EEvPK6uchar3PS0_iiifff_param_5,
	.param .f32 _Z27apply_color_gain_linear_rgbILi512EEvPK6uchar3PS0_iiifff_param_6,
	.param .f32 _Z27apply_color_gain_linear_rgbILi512EEvPK6uchar3PS0_iiifff_param_7
)
.maxntid 512
{
	.reg .pred 	%p<56>;
	.reg .b16 	%rs<9>;
	.reg .b32 	%r<77>;
	.reg .b32 	%f<427>;
	.reg .b64 	%rd<9>;

	ld.param.u64 	%rd1, [_Z27apply_color_gain_linear_rgbILi512EEvPK6uchar3PS0_iiifff_param_0];
	ld.param.u64 	%rd2, [_Z27apply_color_gain_linear_rgbILi512EEvPK6uchar3PS0_iiifff_param_1];
	ld.param.u32 	%r4, [_Z27apply_color_gain_linear_rgbILi512EEvPK6uchar3PS0_iiifff_param_3];
	ld.param.u32 	%r5, [_Z27apply_color_gain_linear_rgbILi512EEvPK6uchar3PS0_iiifff_param_4];
	ld.param.f32 	%f54, [_Z27apply_color_gain_linear_rgbILi512EEvPK6uchar3PS0_iiifff_param_5];
	ld.param.f32 	%f55, [_Z27apply_color_gain_linear_rgbILi512EEvPK6uchar3PS0_iiifff_param_6];
	ld.param.f32 	%f56, [_Z27apply_color_gain_linear_rgbILi512EEvPK6uchar3PS0_iiifff_param_7];
	mov.u32 	%r6, %ctaid.x;
	shl.b32 	%r7, %r6, 9;
	mov.u32 	%r8, %tid.x;
	or.b32  	%r1, %r7, %r8;
	mul.lo.s32 	%r9, %r5, %r4;
	setp.ge.s32 	%p1, %r1, %r9;
	@%p1 bra 	$L__BB3_47;
	cvta.to.global.u64 	%rd3, %rd1;
	mul.wide.s32 	%rd4, %r1, 3;
	add.s64 	%rd5, %rd3, %rd4;
	ld.global.nc.u8 	%rs3, [%rd5];
	cvt.u16.u8 	%rs4, %rs3;
	ld.global.nc.u8 	%rs5, [%rd5+1];
	cvt.u16.u8 	%rs1, %rs5;
	ld.global.nc.u8 	%rs6, [%rd5+2];
	cvt.u16.u8 	%rs2, %rs6;
	cvt.rn.f32.u16 	%f57, %rs4;
	div.rn.f32 	%f58, %f57, 0f437F0000;
	max.f32 	%f59, %f58, 0f00000000;
	min.f32 	%f1, %f59, 0f3F800000;
	setp.gtu.f32 	%p2, %f1, 0f3D25AEE6;
	@%p2 bra 	$L__BB3_3;
	div.rn.f32 	%f418, %f1, 0f414EB852;
	bra.uni 	$L__BB3_8;
$L__BB3_3:
	add.f32 	%f61, %f1, 0f3D6147AE;
	div.rn.f32 	%f3, %f61, 0f3F870A3D;
	abs.f32 	%f4, %f3;
	setp.eq.f32 	%p3, %f3, 0f3F800000;
	mov.f32 	%f418, 0f3F800000;
	@%p3 bra 	$L__BB3_8;
	setp.num.f32 	%p4, %f4, %f4;
	@%p4 bra 	$L__BB3_6;
	mov.f32 	%f117, 0f4019999A;
	add.rn.f32 	%f418, %f3, %f117;
	bra.uni 	$L__BB3_8;
$L__BB3_6:
	setp.lt.f32 	%p5, %f4, 0f00800000;
	mul.f32 	%f62, %f4, 0f4B800000;
	selp.f32 	%f63, %f62, %f4, %p5;
	mov.b32 	%r10, %f63;
	add.s32 	%r11, %r10, -1060439283;
	and.b32  	%r12, %r11, -8388608;
	sub.s32 	%r13, %r10, %r12;
	mov.b32 	%f64, %r13;
	cvt.rn.f32.s32 	%f65, %r12;
	selp.f32 	%f66, 0fC1C00000, 0f00000000, %p5;
	fma.rn.f32 	%f67, %f65, 0f34000000, %f66;
	add.f32 	%f68, %f64, 0fBF800000;
	add.f32 	%f69, %f64, 0f3F800000;
	rcp.approx.ftz.f32 	%f70, %f69;
	add.f32 	%f71, %f68, %f68;
	mul.f32 	%f72, %f71, %f70;
	mul.f32 	%f73, %f72, %f72;
	neg.f32 	%f74, %f72;
	sub.f32 	%f75, %f68, %f72;
	add.f32 	%f76, %f75, %f75;
	fma.rn.f32 	%f77, %f74, %f68, %f76;
	mul.rn.f32 	%f78, %f70, %f77;
	fma.rn.f32 	%f79, %f73, 0f3A2C32E4, 0f3B52E7DB;
	fma.rn.f32 	%f80, %f79, %f73, 0f3C93BB73;
	fma.rn.f32 	%f81, %f80, %f73, 0f3DF6384F;
	mul.rn.f32 	%f82, %f81, %f73;
	fma.rn.f32 	%f83, %f72, 0f3FB8AA3B, %f67;
	mul.f32 	%f84, %f82, 0f40400000;
	sub.f32 	%f85, %f67, %f83;
	fma.rn.f32 	%f86, %f72, 0f3FB8AA3B, %f85;
	fma.rn.f32 	%f87, %f78, 0f3FB8AA3B, %f86;
	fma.rn.f32 	%f88, %f72, 0f32A55E34, %f87;
	fma.rn.f32 	%f89, %f84, %f78, %f88;
	fma.rn.f32 	%f90, %f82, %f72, %f89;
	add.rn.f32 	%f91, %f83, %f90;
	mov.f32 	%f92, 0f4019999A;
	mul.rn.f32 	%f93, %f91, %f92;
	cvt.rni.f32.f32 	%f94, %f93;
	sub.f32 	%f95, %f93, %f94;
	neg.f32 	%f96, %f93;
	fma.rn.f32 	%f97, %f91, 0f4019999A, %f96;
	neg.f32 	%f98, %f83;
	add.rn.f32 	%f99, %f91, %f98;
	neg.f32 	%f100, %f99;
	add.rn.f32 	%f101, %f90, %f100;
	fma.rn.f32 	%f102, %f101, 0f4019999A, %f97;
	add.f32 	%f103, %f95, %f102;
	setp.gt.f32 	%p6, %f94, 0f00000000;
	selp.b32 	%r14, 0, -2097152000, %p6;
	setp.neu.f32 	%p7, %f3, 0f00000000;
	setp.neu.f32 	%p8, %f4, 0f7F800000;
	setp.lt.f32 	%p9, %f93, 0f00000000;
	selp.f32 	%f104, 0f00000000, 0f7F800000, %p9;
	abs.f32 	%f105, %f93;
	setp.gt.f32 	%p10, %f105, 0f43180000;
	cvt.rzi.s32.f32 	%r15, %f94;
	shl.b32 	%r16, %r15, 23;
	sub.s32 	%r17, %r16, %r14;
	mov.b32 	%f106, %r17;
	add.s32 	%r18, %r14, 2130706432;
	mov.b32 	%f107, %r18;
	fma.rn.f32 	%f108, %f103, 0f391FCB8E, 0f3AAF85ED;
	fma.rn.f32 	%f109, %f108, %f103, 0f3C1D9856;
	fma.rn.f32 	%f110, %f109, %f103, 0f3D6357BB;
	fma.rn.f32 	%f111, %f110, %f103, 0f3E75FDEC;
	fma.rn.f32 	%f112, %f111, %f103, 0f3F317218;
	fma.rn.f32 	%f113, %f112, %f103, 0f3F800000;
	mul.f32 	%f114, %f113, %f107;
	mul.f32 	%f115, %f114, %f106;
	selp.f32 	%f418, %f104, %f115, %p10;
	and.pred  	%p11, %p7, %p8;
	@%p11 bra 	$L__BB3_8;
	add.f32 	%f116, %f3, %f3;
	mov.b32 	%r19, %f116;
	and.b32  	%r20, %r19, 2147483647;
	mov.b32 	%f418, %r20;
$L__BB3_8:
	and.b16  	%rs7, %rs1, 255;
	cvt.rn.f32.u16 	%f118, %rs7;
	div.rn.f32 	%f119, %f118, 0f437F0000;
	max.f32 	%f120, %f119, 0f00000000;
	min.f32 	%f9, %f120, 0f3F800000;
	setp.gtu.f32 	%p12, %f9, 0f3D25AEE6;
	@%p12 bra 	$L__BB3_10;
	div.rn.f32 	%f419, %f9, 0f414EB852;
	bra.uni 	$L__BB3_15;
$L__BB3_10:
	add.f32 	%f122, %f9, 0f3D6147AE;
	div.rn.f32 	%f11, %f122, 0f3F870A3D;
	abs.f32 	%f12, %f11;
	setp.eq.f32 	%p13, %f11, 0f3F800000;
	mov.f32 	%f419, 0f3F800000;
	@%p13 bra 	$L__BB3_15;
	setp.num.f32 	%p14, %f12, %f12;
	@%p14 bra 	$L__BB3_13;
	mov.f32 	%f178, 0f4019999A;
	add.rn.f32 	%f419, %f11, %f178;
	bra.uni 	$L__BB3_15;
$L__BB3_13:
	setp.lt.f32 	%p15, %f12, 0f00800000;
	mul.f32 	%f123, %f12, 0f4B800000;
	selp.f32 	%f124, %f123, %f12, %p15;
	mov.b32 	%r21, %f124;
	add.s32 	%r22, %r21, -1060439283;
	and.b32  	%r23, %r22, -8388608;
	sub.s32 	%r24, %r21, %r23;
	mov.b32 	%f125, %r24;
	cvt.rn.f32.s32 	%f126, %r23;
	selp.f32 	%f127, 0fC1C00000, 0f00000000, %p15;
	fma.rn.f32 	%f128, %f126, 0f34000000, %f127;
	add.f32 	%f129, %f125, 0fBF800000;
	add.f32 	%f130, %f125, 0f3F800000;
	rcp.approx.ftz.f32 	%f131, %f130;
	add.f32 	%f132, %f129, %f129;
	mul.f32 	%f133, %f132, %f131;
	mul.f32 	%f134, %f133, %f133;
	neg.f32 	%f135, %f133;
	sub.f32 	%f136, %f129, %f133;
	add.f32 	%f137, %f136, %f136;
	fma.rn.f32 	%f138, %f135, %f129, %f137;
	mul.rn.f32 	%f139, %f131, %f138;
	fma.rn.f32 	%f140, %f134, 0f3A2C32E4, 0f3B52E7DB;
	fma.rn.f32 	%f141, %f140, %f134, 0f3C93BB73;
	fma.rn.f32 	%f142, %f141, %f134, 0f3DF6384F;
	mul.rn.f32 	%f143, %f142, %f134;
	fma.rn.f32 	%f144, %f133, 0f3FB8AA3B, %f128;
	mul.f32 	%f145, %f143, 0f40400000;
	sub.f32 	%f146, %f128, %f144;
	fma.rn.f32 	%f147, %f133, 0f3FB8AA3B, %f146;
	fma.rn.f32 	%f148, %f139, 0f3FB8AA3B, %f147;
	fma.rn.f32 	%f149, %f133, 0f32A55E34, %f148;
	fma.rn.f32 	%f150, %f145, %f139, %f149;
	fma.rn.f32 	%f151, %f143, %f133, %f150;
	add.rn.f32 	%f152, %f144, %f151;
	mov.f32 	%f153, 0f4019999A;
	mul.rn.f32 	%f154, %f152, %f153;
	cvt.rni.f32.f32 	%f155, %f154;
	sub.f32 	%f156, %f154, %f155;
	neg.f32 	%f157, %f154;
	fma.rn.f32 	%f158, %f152, 0f4019999A, %f157;
	neg.f32 	%f159, %f144;
	add.rn.f32 	%f160, %f152, %f159;
	neg.f32 	%f161, %f160;
	add.rn.f32 	%f162, %f151, %f161;
	fma.rn.f32 	%f163, %f162, 0f4019999A, %f158;
	add.f32 	%f164, %f156, %f163;
	setp.gt.f32 	%p16, %f155, 0f00000000;
	selp.b32 	%r25, 0, -2097152000, %p16;
	setp.neu.f32 	%p17, %f11, 0f00000000;
	setp.neu.f32 	%p18, %f12, 0f7F800000;
	setp.lt.f32 	%p19, %f154, 0f00000000;
	selp.f32 	%f165, 0f00000000, 0f7F800000, %p19;
	abs.f32 	%f166, %f154;
	setp.gt.f32 	%p20, %f166, 0f43180000;
	cvt.rzi.s32.f32 	%r26, %f155;
	shl.b32 	%r27, %r26, 23;
	sub.s32 	%r28, %r27, %r25;
	mov.b32 	%f167, %r28;
	add.s32 	%r29, %r25, 2130706432;
	mov.b32 	%f168, %r29;
	fma.rn.f32 	%f169, %f164, 0f391FCB8E, 0f3AAF85ED;
	fma.rn.f32 	%f170, %f169, %f164, 0f3C1D9856;
	fma.rn.f32 	%f171, %f170, %f164, 0f3D6357BB;
	fma.rn.f32 	%f172, %f171, %f164, 0f3E75FDEC;
	fma.rn.f32 	%f173, %f172, %f164, 0f3F317218;
	fma.rn.f32 	%f174, %f173, %f164, 0f3F800000;
	mul.f32 	%f175, %f174, %f168;
	mul.f32 	%f176, %f175, %f167;
	selp.f32 	%f419, %f165, %f176, %p20;
	and.pred  	%p21, %p17, %p18;
	@%p21 bra 	$L__BB3_15;
	add.f32 	%f177, %f11, %f11;
	mov.b32 	%r30, %f177;
	and.b32  	%r31, %r30, 2147483647;
	mov.b32 	%f419, %r31;
$L__BB3_15:
	and.b16  	%rs8, %rs2, 255;
	cvt.rn.f32.u16 	%f179, %rs8;
	div.rn.f32 	%f180, %f179, 0f437F0000;
	max.f32 	%f181, %f180, 0f00000000;
	min.f32 	%f17, %f181, 0f3F800000;
	setp.gtu.f32 	%p22, %f17, 0f3D25AEE6;
	@%p22 bra 	$L__BB3_17;
	div.rn.f32 	%f420, %f17, 0f414EB852;
	bra.uni 	$L__BB3_22;
$L__BB3_17:
	add.f32 	%f183, %f17, 0f3D6147AE;
	div.rn.f32 	%f19, %f183, 0f3F870A3D;
	abs.f32 	%f20, %f19;
	setp.eq.f32 	%p23, %f19, 0f3F800000;
	mov.f32 	%f420, 0f3F800000;
	@%p23 bra 	$L__BB3_22;
	setp.num.f32 	%p24, %f20, %f20;
	@%p24 bra 	$L__BB3_20;
	mov.f32 	%f239, 0f4019999A;
	add.rn.f32 	%f420, %f19, %f239;
	bra.uni 	$L__BB3_22;
$L__BB3_20:
	setp.lt.f32 	%p25, %f20, 0f00800000;
	mul.f32 	%f184, %f20, 0f4B800000;
	selp.f32 	%f185, %f184, %f20, %p25;
	mov.b32 	%r32, %f185;
	add.s32 	%r33, %r32, -1060439283;
	and.b32  	%r34, %r33, -8388608;
	sub.s32 	%r35, %r32, %r34;
	mov.b32 	%f186, %r35;
	cvt.rn.f32.s32 	%f187, %r34;
	selp.f32 	%f188, 0fC1C00000, 0f00000000, %p25;
	fma.rn.f32 	%f189, %f187, 0f34000000, %f188;
	add.f32 	%f190, %f186, 0fBF800000;
	add.f32 	%f191, %f186, 0f3F800000;
	rcp.approx.ftz.f32 	%f192, %f191;
	add.f32 	%f193, %f190, %f190;
	mul.f32 	%f194, %f193, %f192;
	mul.f32 	%f195, %f194, %f194;
	neg.f32 	%f196, %f194;
	sub.f32 	%f197, %f190, %f194;
	add.f32 	%f198, %f197, %f197;
	fma.rn.f32 	%f199, %f196, %f190, %f198;
	mul.rn.f32 	%f200, %f192, %f199;
	fma.rn.f32 	%f201, %f195, 0f3A2C32E4, 0f3B52E7DB;
	fma.rn.f32 	%f202, %f201, %f195, 0f3C93BB73;
	fma.rn.f32 	%f203, %f202, %f195, 0f3DF6384F;
	mul.rn.f32 	%f204, %f203, %f195;
	fma.rn.f32 	%f205, %f194, 0f3FB8AA3B, %f189;
	mul.f32 	%f206, %f204, 0f40400000;
	sub.f32 	%f207, %f189, %f205;
	fma.rn.f32 	%f208, %f194, 0f3FB8AA3B, %f207;
	fma.rn.f32 	%f209, %f200, 0f3FB8AA3B, %f208;
	fma.rn.f32 	%f210, %f194, 0f32A55E34, %f209;
	fma.rn.f32 	%f211, %f206, %f200, %f210;
	fma.rn.f32 	%f212, %f204, %f194, %f211;
	add.rn.f32 	%f213, %f205, %f212;
	mov.f32 	%f214, 0f4019999A;
	mul.rn.f32 	%f215, %f213, %f214;
	cvt.rni.f32.f32 	%f216, %f215;
	sub.f32 	%f217, %f215, %f216;
	neg.f32 	%f218, %f215;
	fma.rn.f32 	%f219, %f213, 0f4019999A, %f218;
	neg.f32 	%f220, %f205;
	add.rn.f32 	%f221, %f213, %f220;
	neg.f32 	%f222, %f221;
	add.rn.f32 	%f223, %f212, %f222;
	fma.rn.f32 	%f224, %f223, 0f4019999A, %f219;
	add.f32 	%f225, %f217, %f224;
	setp.gt.f32 	%p26, %f216, 0f00000000;
	selp.b32 	%r36, 0, -2097152000, %p26;
	setp.neu.f32 	%p27, %f19, 0f00000000;
	setp.neu.f32 	%p28, %f20, 0f7F800000;
	setp.lt.f32 	%p29, %f215, 0f00000000;
	selp.f32 	%f226, 0f00000000, 0f7F800000, %p29;
	abs.f32 	%f227, %f215;
	setp.gt.f32 	%p30, %f227, 0f43180000;
	cvt.rzi.s32.f32 	%r37, %f216;
	shl.b32 	%r38, %r37, 23;
	sub.s32 	%r39, %r38, %r36;
	mov.b32 	%f228, %r39;
	add.s32 	%r40, %r36, 2130706432;
	mov.b32 	%f229, %r40;
	fma.rn.f32 	%f230, %f225, 0f391FCB8E, 0f3AAF85ED;
	fma.rn.f32 	%f231, %f230, %f225, 0f3C1D9856;
	fma.rn.f32 	%f232, %f231, %f225, 0f3D6357BB;
	fma.rn.f32 	%f233, %f232, %f225, 0f3E75FDEC;
	fma.rn.f32 	%f234, %f233, %f225, 0f3F317218;
	fma.rn.f32 	%f235, %f234, %f225, 0f3F800000;
	mul.f32 	%f236, %f235, %f229;
	mul.f32 	%f237, %f236, %f228;
	selp.f32 	%f420, %f226, %f237, %p30;
	and.pred  	%p31, %p27, %p28;
	@%p31 bra 	$L__BB3_22;
	add.f32 	%f238, %f19, %f19;
	mov.b32 	%r41, %f238;
	and.b32  	%r42, %r41, 2147483647;
	mov.b32 	%f420, %r42;
$L__BB3_22:
	mul.rn.f32 	%f240, %f418, %f54;
	mul.rn.f32 	%f25, %f419, %f55;
	mul.rn.f32 	%f26, %f420, %f56;
	max.f32 	%f241, %f240, 0f00000000;
	min.f32 	%f27, %f241, 0f3F800000;
	setp.gtu.f32 	%p32, %f27, 0f3B4D2E1C;
	@%p32 bra 	$L__BB3_24;
	mul.f32 	%f422, %f27, 0f414EB852;
	bra.uni 	$L__BB3_30;
$L__BB3_24:
	abs.f32 	%f29, %f27;
	setp.eq.f32 	%p33, %f27, 0f3F800000;
	mov.f32 	%f421, 0f3F800000;
	@%p33 bra 	$L__BB3_29;
	setp.num.f32 	%p34, %f29, %f29;
	@%p34 bra 	$L__BB3_27;
	mov.f32 	%f298, 0f3ED55555;
	add.rn.f32 	%f421, %f27, %f298;
	bra.uni 	$L__BB3_29;
$L__BB3_27:
	setp.lt.f32 	%p35, %f29, 0f00800000;
	mul.f32 	%f243, %f29, 0f4B800000;
	selp.f32 	%f244, %f243, %f29, %p35;
	mov.b32 	%r43, %f244;
	add.s32 	%r44, %r43, -1060439283;
	and.b32  	%r45, %r44, -8388608;
	sub.s32 	%r46, %r43, %r45;
	mov.b32 	%f245, %r46;
	cvt.rn.f32.s32 	%f246, %r45;
	selp.f32 	%f247, 0fC1C00000, 0f00000000, %p35;
	fma.rn.f32 	%f248, %f246, 0f34000000, %f247;
	add.f32 	%f249, %f245, 0fBF800000;
	add.f32 	%f250, %f245, 0f3F800000;
	rcp.approx.ftz.f32 	%f251, %f250;
	add.f32 	%f252, %f249, %f249;
	mul.f32 	%f253, %f252, %f251;
	mul.f32 	%f254, %f253, %f253;
	neg.f32 	%f255, %f253;
	sub.f32 	%f256, %f249, %f253;
	add.f32 	%f257, %f256, %f256;
	fma.rn.f32 	%f258, %f255, %f249, %f257;
	mul.rn.f32 	%f259, %f251, %f258;
	fma.rn.f32 	%f260, %f254, 0f3A2C32E4, 0f3B52E7DB;
	fma.rn.f32 	%f261, %f260, %f254, 0f3C93BB73;
	fma.rn.f32 	%f262, %f261, %f254, 0f3DF6384F;
	mul.rn.f32 	%f263, %f262, %f254;
	fma.rn.f32 	%f264, %f253, 0f3FB8AA3B, %f248;
	mul.f32 	%f265, %f263, 0f40400000;
	sub.f32 	%f266, %f248, %f264;
	fma.rn.f32 	%f267, %f253, 0f3FB8AA3B, %f266;
	fma.rn.f32 	%f268, %f259, 0f3FB8AA3B, %f267;
	fma.rn.f32 	%f269, %f253, 0f32A55E34, %f268;
	fma.rn.f32 	%f270, %f265, %f259, %f269;
	fma.rn.f32 	%f271, %f263, %f253, %f270;
	add.rn.f32 	%f272, %f264, %f271;
	mov.f32 	%f273, 0f3ED55555;
	mul.rn.f32 	%f274, %f272, %f273;
	cvt.rni.f32.f32 	%f275, %f274;
	sub.f32 	%f276, %f274, %f275;
	neg.f32 	%f277, %f274;
	fma.rn.f32 	%f278, %f272, 0f3ED55555, %f277;
	neg.f32 	%f279, %f264;
	add.rn.f32 	%f280, %f272, %f279;
	neg.f32 	%f281, %f280;
	add.rn.f32 	%f282, %f271, %f281;
	fma.rn.f32 	%f283, %f282, 0f3ED55555, %f278;
	add.f32 	%f284, %f276, %f283;
	setp.gt.f32 	%p36, %f275, 0f00000000;
	selp.b32 	%r47, 0, -2097152000, %p36;
	setp.neu.f32 	%p37, %f29, 0f7F800000;
	setp.lt.f32 	%p38, %f274, 0f00000000;
	selp.f32 	%f285, 0f00000000, 0f7F800000, %p38;
	abs.f32 	%f286, %f274;
	setp.gt.f32 	%p39, %f286, 0f43180000;
	cvt.rzi.s32.f32 	%r48, %f275;
	shl.b32 	%r49, %r48, 23;
	sub.s32 	%r50, %r49, %r47;
	mov.b32 	%f287, %r50;
	add.s32 	%r51, %r47, 2130706432;
	mov.b32 	%f288, %r51;
	fma.rn.f32 	%f289, %f284, 0f391FCB8E, 0f3AAF85ED;
	fma.rn.f32 	%f290, %f289, %f284, 0f3C1D9856;
	fma.rn.f32 	%f291, %f290, %f284, 0f3D6357BB;
	fma.rn.f32 	%f292, %f291, %f284, 0f3E75FDEC;
	fma.rn.f32 	%f293, %f292, %f284, 0f3F317218;
	fma.rn.f32 	%f294, %f293, %f284, 0f3F800000;
	mul.f32 	%f295, %f294, %f288;
	mul.f32 	%f296, %f295, %f287;
	selp.f32 	%f421, %f285, %f296, %p39;
	@%p37 bra 	$L__BB3_29;
	add.f32 	%f297, %f27, %f27;
	mov.b32 	%r52, %f297;
	and.b32  	%r53, %r52, 2147483647;
	mov.b32 	%f421, %r53;
$L__BB3_29:
	fma.rn.f32 	%f422, %f421, 0f3F870A3D, 0fBD6147AE;
$L__BB3_30:
	mul.f32 	%f299, %f422, 0f437F0000;
	cvt.rni.s32.f32 	%r2, %f299;
	max.f32 	%f300, %f25, 0f00000000;
	min.f32 	%f36, %f300, 0f3F800000;
	setp.gtu.f32 	%p40, %f36, 0f3B4D2E1C;
	@%p40 bra 	$L__BB3_32;
	mul.f32 	%f424, %f36, 0f414EB852;
	bra.uni 	$L__BB3_38;
$L__BB3_32:
	abs.f32 	%f38, %f36;
	setp.eq.f32 	%p41, %f36, 0f3F800000;
	mov.f32 	%f423, 0f3F800000;
	@%p41 bra 	$L__BB3_37;
	setp.num.f32 	%p42, %f38, %f38;
	@%p42 bra 	$L__BB3_35;
	mov.f32 	%f357, 0f3ED55555;
	add.rn.f32 	%f423, %f36, %f357;
	bra.uni 	$L__BB3_37;
$L__BB3_35:
	setp.lt.f32 	%p43, %f38, 0f00800000;
	mul.f32 	%f302, %f38, 0f4B800000;
	selp.f32 	%f303, %f302, %f38, %p43;
	mov.b32 	%r54, %f303;
	add.s32 	%r55, %r54, -1060439283;
	and.b32  	%r56, %r55, -8388608;
	sub.s32 	%r57, %r54, %r56;
	mov.b32 	%f304, %r57;
	cvt.rn.f32.s32 	%f305, %r56;
	selp.f32 	%f306, 0fC1C00000, 0f00000000, %p43;
	fma.rn.f32 	%f307, %f305, 0f34000000, %f306;
	add.f32 	%f308, %f304, 0fBF800000;
	add.f32 	%f309, %f304, 0f3F800000;
	rcp.approx.ftz.f32 	%f310, %f309;
	add.f32 	%f311, %f308, %f308;
	mul.f32 	%f312, %f311, %f310;
	mul.f32 	%f313, %f312, %f312;
	neg.f32 	%f314, %f312;
	sub.f32 	%f315, %f308, %f312;
	add.f32 	%f316, %f315, %f315;
	fma.rn.f32 	%f317, %f314, %f308, %f316;
	mul.rn.f32 	%f318, %f310, %f317;
	fma.rn.f32 	%f319, %f313, 0f3A2C32E4, 0f3B52E7DB;
	fma.rn.f32 	%f320, %f319, %f313, 0f3C93BB73;
	fma.rn.f32 	%f321, %f320, %f313, 0f3DF6384F;
	mul.rn.f32 	%f322, %f321, %f313;
	fma.rn.f32 	%f323, %f312, 0f3FB8AA3B, %f307;
	mul.f32 	%f324, %f322, 0f40400000;
	sub.f32 	%f325, %f307, %f323;
	fma.rn.f32 	%f326, %f312, 0f3FB8AA3B, %f325;
	fma.rn.f32 	%f327, %f318, 0f3FB8AA3B, %f326;
	fma.rn.f32 	%f328, %f312, 0f32A55E34, %f327;
	fma.rn.f32 	%f329, %f324, %f318, %f328;
	fma.rn.f32 	%f330, %f322, %f312, %f329;
	add.rn.f32 	%f331, %f323, %f330;
	mov.f32 	%f332, 0f3ED55555;
	mul.rn.f32 	%f333, %f331, %f332;
	cvt.rni.f32.f32 	%f334, %f333;
	sub.f32 	%f335, %f333, %f334;
	neg.f32 	%f336, %f333;
	fma.rn.f32 	%f337, %f331, 0f3ED55555, %f336;
	neg.f32 	%f338, %f323;
	add.rn.f32 	%f339, %f331, %f338;
	neg.f32 	%f340, %f339;
	add.rn.f32 	%f341, %f330, %f340;
	fma.rn.f32 	%f342, %f341, 0f3ED55555, %f337;
	add.f32 	%f343, %f335, %f342;
	setp.gt.f32 	%p44, %f334, 0f00000000;
	selp.b32 	%r58, 0, -2097152000, %p44;
	setp.neu.f32 	%p45, %f38, 0f7F800000;
	setp.lt.f32 	%p46, %f333, 0f00000000;
	selp.f32 	%f344, 0f00000000, 0f7F800000, %p46;
	abs.f32 	%f345, %f333;
	setp.gt.f32 	%p47, %f345, 0f43180000;
	cvt.rzi.s32.f32 	%r59, %f334;
	shl.b32 	%r60, %r59, 23;
	sub.s32 	%r61, %r60, %r58;
	mov.b32 	%f346, %r61;
	add.s32 	%r62, %r58, 2130706432;
	mov.b32 	%f347, %r62;
	fma.rn.f32 	%f348, %f343, 0f391FCB8E, 0f3AAF85ED;
	fma.rn.f32 	%f349, %f348, %f343, 0f3C1D9856;
	fma.rn.f32 	%f350, %f349, %f343, 0f3D6357BB;
	fma.rn.f32 	%f351, %f350, %f343, 0f3E75FDEC;
	fma.rn.f32 	%f352, %f351, %f343, 0f3F317218;
	fma.rn.f32 	%f353, %f352, %f343, 0f3F800000;
	mul.f32 	%f354, %f353, %f347;
	mul.f32 	%f355, %f354, %f346;
	selp.f32 	%f423, %f344, %f355, %p47;
	@%p45 bra 	$L__BB3_37;
	add.f32 	%f356, %f36, %f36;
	mov.b32 	%r63, %f356;
	and.b32  	%r64, %r63, 2147483647;
	mov.b32 	%f423, %r64;
$L__BB3_37:
	fma.rn.f32 	%f424, %f423, 0f3F870A3D, 0fBD6147AE;
$L__BB3_38:
	mul.f32 	%f358, %f424, 0f437F0000;
	cvt.rni.s32.f32 	%r3, %f358;
	max.f32 	%f359, %f26, 0f00000000;
	min.f32 	%f45, %f359, 0f3F800000;
	setp.gtu.f32 	%p48, %f45, 0f3B4D2E1C;
	@%p48 bra 	$L__BB3_40;
	mul.f32 	%f426, %f45, 0f414EB852;
	bra.uni 	$L__BB3_46;
$L__BB3_40:
	abs.f32 	%f47, %f45;
	setp.eq.f32 	%p49, %f45, 0f3F800000;
	mov.f32 	%f425, 0f3F800000;
	@%p49 bra 	$L__BB3_45;
	setp.num.f32 	%p50, %f47, %f47;
	@%p50 bra 	$L__BB3_43;
	mov.f32 	%f416, 0f3ED55555;
	add.rn.f32 	%f425, %f45, %f416;
	bra.uni 	$L__BB3_45;
$L__BB3_43:
	setp.lt.f32 	%p51, %f47, 0f00800000;
	mul.f32 	%f361, %f47, 0f4B800000;
	selp.f32 	%f362, %f361, %f47, %p51;
	mov.b32 	%r65, %f362;
	add.s32 	%r66, %r65, -1060439283;
	and.b32  	%r67, %r66, -8388608;
	sub.s32 	%r68, %r65, %r67;
	mov.b32 	%f363, %r68;
	cvt.rn.f32.s32 	%f364, %r67;
	selp.f32 	%f365, 0fC1C00000, 0f00000000, %p51;
	fma.rn.f32 	%f366, %f364, 0f34000000, %f365;
	add.f32 	%f367, %f363, 0fBF800000;
	add.f32 	%f368, %f363, 0f3F800000;
	rcp.approx.ftz.f32 	%f369, %f368;
	add.f32 	%f370, %f367, %f367;
	mul.f32 	%f371, %f370, %f369;
	mul.f32 	%f372, %f371, %f371;
	neg.f32 	%f373, %f371;
	sub.f32 	%f374, %f367, %f371;
	add.f32 	%f375, %f374, %f374;
	fma.rn.f32 	%f376, %f373, %f367, %f375;
	mul.rn.f32 	%f377, %f369, %f376;
	fma.rn.f32 	%f378, %f372, 0f3A2C32E4, 0f3B52E7DB;
	fma.rn.f32 	%f379, %f378, %f372, 0f3C93BB73;
	fma.rn.f32 	%f380, %f379, %f372, 0f3DF6384F;
	mul.rn.f32 	%f381, %f380, %f372;
	fma.rn.f32 	%f382, %f371, 0f3FB8AA3B, %f366;
	mul.f32 	%f383, %f381, 0f40400000;
	sub.f32 	%f384, %f366, %f382;
	fma.rn.f32 	%f385, %f371, 0f3FB8AA3B, %f384;
	fma.rn.f32 	%f386, %f377, 0f3FB8AA3B, %f385;
	fma.rn.f32 	%f387, %f371, 0f32A55E34, %f386;
	fma.rn.f32 	%f388, %f383, %f377, %f387;
	fma.rn.f32 	%f389, %f381, %f371, %f388;
	add.rn.f32 	%f390, %f382, %f389;
	mov.f32 	%f391, 0f3ED55555;
	mul.rn.f32 	%f392, %f390, %f391;
	cvt.rni.f32.f32 	%f393, %f392;
	sub.f32 	%f394, %f392, %f393;
	neg.f32 	%f395, %f392;
	fma.rn.f32 	%f396, %f390, 0f3ED55555, %f395;
	neg.f32 	%f397, %f382;
	add.rn.f32 	%f398, %f390, %f397;
	neg.f32 	%f399, %f398;
	add.rn.f32 	%f400, %f389, %f399;
	fma.rn.f32 	%f401, %f400, 0f3ED55555, %f396;
	add.f32 	%f402, %f394, %f401;
	setp.gt.f32 	%p52, %f393, 0f00000000;
	selp.b32 	%r69, 0, -2097152000, %p52;
	setp.neu.f32 	%p53, %f47, 0f7F800000;
	setp.lt.f32 	%p54, %f392, 0f00000000;
	selp.f32 	%f403, 0f00000000, 0f7F800000, %p54;
	abs.f32 	%f404, %f392;
	setp.gt.f32 	%p55, %f404, 0f43180000;
	cvt.rzi.s32.f32 	%r70, %f393;
	shl.b32 	%r71, %r70, 23;
	sub.s32 	%r72, %r71, %r69;
	mov.b32 	%f405, %r72;
	add.s32 	%r73, %r69, 2130706432;
	mov.b32 	%f406, %r73;
	fma.rn.f32 	%f407, %f402, 0f391FCB8E, 0f3AAF85ED;
	fma.rn.f32 	%f408, %f407, %f402, 0f3C1D9856;
	fma.rn.f32 	%f409, %f408, %f402, 0f3D6357BB;
	fma.rn.f32 	%f410, %f409, %f402, 0f3E75FDEC;
	fma.rn.f32 	%f411, %f410, %f402, 0f3F317218;
	fma.rn.f32 	%f412, %f411, %f402, 0f3F800000;
	mul.f32 	%f413, %f412, %f406;
	mul.f32 	%f414, %f413, %f405;
	selp.f32 	%f425, %f403, %f414, %p55;
	@%p53 bra 	$L__BB3_45;
	add.f32 	%f415, %f45, %f45;
	mov.b32 	%r74, %f415;
	and.b32  	%r75, %r74, 2147483647;
	mov.b32 	%f425, %r75;
$L__BB3_45:
	fma.rn.f32 	%f426, %f425, 0f3F870A3D, 0fBD6147AE;
$L__BB3_46:
	mul.f32 	%f417, %f426, 0f437F0000;
	cvt.rni.s32.f32 	%r76, %f417;
	cvta.to.global.u64 	%rd6, %rd2;
	add.s64 	%rd8, %rd6, %rd4;
	st.global.u8 	[%rd8], %r2;
	st.global.u8 	[%rd8+1], %r3;
	st.global.u8 	[%rd8+2], %r76;
$L__BB3_47:
	ret;

}
	// .globl	_Z25apply_color_gain_fast_rgbILi256EEvPK6uchar3PS0_iiifff
.visible .entry _Z25apply_color_gain_fast_rgbILi256EEvPK6uchar3PS0_iiifff(
	.param .u64 .ptr .align 1 _Z25apply_color_gain_fast_rgbILi256EEvPK6uchar3PS0_iiifff_param_0,
	.param .u64 .ptr .align 1 _Z25apply_color_gain_fast_rgbILi256EEvPK6uchar3PS0_iiifff_param_1,
	.param .u32 _Z25apply_color_gain_fast_rgbILi256EEvPK6uchar3PS0_iiifff_param_2,
	.param .u32 _Z25apply_color_gain_fast_rgbILi256EEvPK6uchar3PS0_iiifff_param_3,
	.param .u32 _Z25apply_color_gain_fast_rgbILi256EEvPK6uchar3PS0_iiifff_param_4,
	.param .f32 _Z25apply_color_gain_fast_rgbILi256EEvPK6uchar3PS0_iiifff_param_5,
	.param .f32 _Z25apply_color_gain_fast_rgbILi256EEvPK6uchar3PS0_iiifff_param_6,
	.param .f32 _Z25apply_color_gain_fast_rgbILi256EEvPK6uchar3PS0_iiifff_param_7
)
.maxntid 256
{
	.reg .pred 	%p<56>;
	.reg .b16 	%rs<9>;
	.reg .b32 	%r<77>;
	.reg .b32 	%f<406>;
	.reg .b64 	%rd<9>;

	ld.param.u64 	%rd1, [_Z25apply_color_gain_fast_rgbILi256EEvPK6uchar3PS0_iiifff_param_0];
	ld.param.u64 	%rd2, [_Z25apply_color_gain_fast_rgbILi256EEvPK6uchar3PS0_iiifff_param_1];
	ld.param.u32 	%r4, [_Z25apply_color_gain_fast_rgbILi256EEvPK6uchar3PS0_iiifff_param_3];
	ld.param.u32 	%r5, [_Z25apply_color_gain_fast_rgbILi256EEvPK6uchar3PS0_iiifff_param_4];
	ld.param.f32 	%f39, [_Z25apply_color_gain_fast_rgbILi256EEvPK6uchar3PS0_iiifff_param_5];
	ld.param.f32 	%f40, [_Z25apply_color_gain_fast_rgbILi256EEvPK6uchar3PS0_iiifff_param_6];
	ld.param.f32 	%f41, [_Z25apply_color_gain_fast_rgbILi256EEvPK6uchar3PS0_iiifff_param_7];
	mov.u32 	%r6, %ctaid.x;
	shl.b32 	%r7, %r6, 8;
	mov.u32 	%r8, %tid.x;
	or.b32  	%r1, %r7, %r8;
	mul.lo.s32 	%r9, %r5, %r4;
	setp.ge.s32 	%p1, %r1, %r9;
	@%p1 bra 	$L__BB4_32;
	cvta.to.global.u64 	%rd3, %rd1;
	mul.wide.s32 	%rd4, %r1, 3;
	add.s64 	%rd5, %rd3, %rd4;
	ld.global.nc.u8 	%rs3, [%rd5];
	cvt.u16.u8 	%rs4, %rs3;
	ld.global.nc.u8 	%rs5, [%rd5+1];
	cvt.u16.u8 	%rs1, %rs5;
	ld.global.nc.u8 	%rs6, [%rd5+2];
	cvt.u16.u8 	%rs2, %rs6;
	cvt.rn.f32.u16 	%f43, %rs4;
	div.rn.f32 	%f44, %f43, 0f437F0000;
	max.f32 	%f45, %f44, 0f00000000;
	min.f32 	%f1, %f45, 0f3F800000;
	abs.f32 	%f2, %f1;
	setp.eq.f32 	%p2, %f1, 0f3F800000;
	mov.f32 	%f400, 0f3F800000;
	@%p2 bra 	$L__BB4_6;
	setp.num.f32 	%p3, %f2, %f2;
	@%p3 bra 	$L__BB4_4;
	mov.f32 	%f101, 0f400CCCCD;
	add.rn.f32 	%f400, %f1, %f101;
	bra.uni 	$L__BB4_6;
$L__BB4_4:
	setp.lt.f32 	%p4, %f2, 0f00800000;
	mul.f32 	%f46, %f2, 0f4B800000;
	selp.f32 	%f47, %f46, %f2, %p4;
	mov.b32 	%r10, %f47;
	add.s32 	%r11, %r10, -1060439283;
	and.b32  	%r12, %r11, -8388608;
	sub.s32 	%r13, %r10, %r12;
	mov.b32 	%f48, %r13;
	cvt.rn.f32.s32 	%f49, %r12;
	selp.f32 	%f50, 0fC1C00000, 0f00000000, %p4;
	fma.rn.f32 	%f51, %f49, 0f34000000, %f50;
	add.f32 	%f52, %f48, 0fBF800000;
	add.f32 	%f53, %f48, 0f3F800000;
	rcp.approx.ftz.f32 	%f54, %f53;
	add.f32 	%f55, %f52, %f52;
	mul.f32 	%f56, %f55, %f54;
	mul.f32 	%f57, %f56, %f56;
	neg.f32 	%f58, %f56;
	sub.f32 	%f59, %f52, %f56;
	add.f32 	%f60, %f59, %f59;
	fma.rn.f32 	%f61, %f58, %f52, %f60;
	mul.rn.f32 	%f62, %f54, %f61;
	fma.rn.f32 	%f63, %f57, 0f3A2C32E4, 0f3B52E7DB;
	fma.rn.f32 	%f64, %f63, %f57, 0f3C93BB73;
	fma.rn.f32 	%f65, %f64, %f57, 0f3DF6384F;
	mul.rn.f32 	%f66, %f65, %f57;
	fma.rn.f32 	%f67, %f56, 0f3FB8AA3B, %f51;
	mul.f32 	%f68, %f66, 0f40400000;
	sub.f32 	%f69, %f51, %f67;
	fma.rn.f32 	%f70, %f56, 0f3FB8AA3B, %f69;
	fma.rn.f32 	%f71, %f62, 0f3FB8AA3B, %f70;
	fma.rn.f32 	%f72, %f56, 0f32A55E34, %f71;
	fma.rn.f32 	%f73, %f68, %f62, %f72;
	fma.rn.f32 	%f74, %f66, %f56, %f73;
	add.rn.f32 	%f75, %f67, %f74;
	mov.f32 	%f76, 0f400CCCCD;
	mul.rn.f32 	%f77, %f75, %f76;
	cvt.rni.f32.f32 	%f78, %f77;
	sub.f32 	%f79, %f77, %f78;
	neg.f32 	%f80, %f77;
	fma.rn.f32 	%f81, %f75, 0f400CCCCD, %f80;
	neg.f32 	%f82, %f67;
	add.rn.f32 	%f83, %f75, %f82;
	neg.f32 	%f84, %f83;
	add.rn.f32 	%f85, %f74, %f84;
	fma.rn.f32 	%f86, %f85, 0f400CCCCD, %f81;
	add.f32 	%f87, %f79, %f86;
	setp.gt.f32 	%p5, %f78, 0f00000000;
	selp.b32 	%r14, 0, -2097152000, %p5;
	setp.neu.f32 	%p6, %f1, 0f00000000;
	setp.neu.f32 	%p7, %f2, 0f7F800000;
	setp.lt.f32 	%p8, %f77, 0f00000000;
	selp.f32 	%f88, 0f00000000, 0f7F800000, %p8;
	abs.f32 	%f89, %f77;
	setp.gt.f32 	%p9, %f89, 0f43180000;
	cvt.rzi.s32.f32 	%r15, %f78;
	shl.b32 	%r16, %r15, 23;
	sub.s32 	%r17, %r16, %r14;
	mov.b32 	%f90, %r17;
	add.s32 	%r18, %r14, 2130706432;
	mov.b32 	%f91, %r18;
	fma.rn.f32 	%f92, %f87, 0f391FCB8E, 0f3AAF85ED;
	fma.rn.f32 	%f93, %f92, %f87, 0f3C1D9856;
	fma.rn.f32 	%f94, %f93, %f87, 0f3D6357BB;
	fma.rn.f32 	%f95, %f94, %f87, 0f3E75FDEC;
	fma.rn.f32 	%f96, %f95, %f87, 0f3F317218;
	fma.rn.f32 	%f97, %f96, %f87, 0f3F800000;
	mul.f32 	%f98, %f97, %f91;
	mul.f32 	%f99, %f98, %f90;
	selp.f32 	%f400, %f88, %f99, %p9;
	and.pred  	%p10, %p6, %p7;
	@%p10 bra 	$L__BB4_6;
	add.f32 	%f100, %f1, %f1;
	mov.b32 	%r19, %f100;
	and.b32  	%r20, %r19, 2147483647;
	mov.b32 	%f400, %r20;
$L__BB4_6:
	and.b16  	%rs7, %rs1, 255;
	cvt.rn.f32.u16 	%f103, %rs7;
	div.rn.f32 	%f104, %f103, 0f437F0000;
	max.f32 	%f105, %f104, 0f00000000;
	min.f32 	%f7, %f105, 0f3F800000;
	abs.f32 	%f8, %f7;
	setp.eq.f32 	%p11, %f7, 0f3F800000;
	mov.f32 	%f401, 0f3F800000;
	@%p11 bra 	$L__BB4_11;
	setp.num.f32 	%p12, %f8, %f8;
	@%p12 bra 	$L__BB4_9;
	mov.f32 	%f161, 0f400CCCCD;
	add.rn.f32 	%f401, %f7, %f161;
	bra.uni 	$L__BB4_11;
$L__BB4_9:
	setp.lt.f32 	%p13, %f8, 0f00800000;
	mul.f32 	%f106, %f8, 0f4B800000;
	selp.f32 	%f107, %f106, %f8, %p13;
	mov.b32 	%r21, %f107;
	add.s32 	%r22, %r21, -1060439283;
	and.b32  	%r23, %r22, -8388608;
	sub.s32 	%r24, %r21, %r23;
	mov.b32 	%f108, %r24;
	cvt.rn.f32.s32 	%f109, %r23;
	selp.f32 	%f110, 0fC1C00000, 0f00000000, %p13;
	fma.rn.f32 	%f111, %f109, 0f34000000, %f110;
	add.f32 	%f112, %f108, 0fBF800000;
	add.f32 	%f113, %f108, 0f3F800000;
	rcp.approx.ftz.f32 	%f114, %f113;
	add.f32 	%f115, %f112, %f112;
	mul.f32 	%f116, %f115, %f114;
	mul.f32 	%f117, %f116, %f116;
	neg.f32 	%f118, %f116;
	sub.f32 	%f119, %f112, %f116;
	add.f32 	%f120, %f119, %f119;
	fma.rn.f32 	%f121, %f118, %f112, %f120;
	mul.rn.f32 	%f122, %f114, %f121;
	fma.rn.f32 	%f123, %f117, 0f3A2C32E4, 0f3B52E7DB;
	fma.rn.f32 	%f124, %f123, %f117, 0f3C93BB73;
	fma.rn.f32 	%f125, %f124, %f117, 0f3DF6384F;
	mul.rn.f32 	%f126, %f125, %f117;
	fma.rn.f32 	%f127, %f116, 0f3FB8AA3B, %f111;
	mul.f32 	%f128, %f126, 0f40400000;
	sub.f32 	%f129, %f111, %f127;
	fma.rn.f32 	%f130, %f116, 0f3FB8AA3B, %f129;
	fma.rn.f32 	%f131, %f122, 0f3FB8AA3B, %f130;
	fma.rn.f32 	%f132, %f116, 0f32A55E34, %f131;
	fma.rn.f32 	%f133, %f128, %f122, %f132;
	fma.rn.f32 	%f134, %f126, %f116, %f133;
	add.rn.f32 	%f135, %f127, %f134;
	mov.f32 	%f136, 0f400CCCCD;
	mul.rn.f32 	%f137, %f135, %f136;
	cvt.rni.f32.f32 	%f138, %f137;
	sub.f32 	%f139, %f137, %f138;
	neg.f32 	%f140, %f137;
	fma.rn.f32 	%f141, %f135, 0f400CCCCD, %f140;
	neg.f32 	%f142, %f127;
	add.rn.f32 	%f143, %f135, %f142;
	neg.f32 	%f144, %f143;
	add.rn.f32 	%f145, %f134, %f144;
	fma.rn.f32 	%f146, %f145, 0f400CCCCD, %f141;
	add.f32 	%f147, %f139, %f146;
	setp.gt.f32 	%p14, %f138, 0f00000000;
	selp.b32 	%r25, 0, -2097152000, %p14;
	setp.neu.f32 	%p15, %f7, 0f00000000;
	setp.neu.f32 	%p16, %f8, 0f7F800000;
	setp.lt.f32 	%p17, %f137, 0f00000000;
	selp.f32 	%f148, 0f00000000, 0f7F800000, %p17;
	abs.f32 	%f149, %f137;
	setp.gt.f32 	%p18, %f149, 0f43180000;
	cvt.rzi.s32.f32 	%r26, %f138;
	shl.b32 	%r27, %r26, 23;
	sub.s32 	%r28, %r27, %r25;
	mov.b32 	%f150, %r28;
	add.s32 	%r29, %r25, 2130706432;
	mov.b32 	%f151, %r29;
	fma.rn.f32 	%f152, %f147, 0f391FCB8E, 0f3AAF85ED;
	fma.rn.f32 	%f153, %f152, %f147, 0f3C1D9856;
	fma.rn.f32 	%f154, %f153, %f147, 0f3D6357BB;
	fma.rn.f32 	%f155, %f154, %f147, 0f3E75FDEC;
	fma.rn.f32 	%f156, %f155, %f147, 0f3F317218;
	fma.rn.f32 	%f157, %f156, %f147, 0f3F800000;
	mul.f32 	%f158, %f157, %f151;
	mul.f32 	%f159, %f158, %f150;
	selp.f32 	%f401, %f148, %f159, %p18;
	and.pred  	%p19, %p15, %p16;
	@%p19 bra 	$L__BB4_11;
	add.f32 	%f160, %f7, %f7;
	mov.b32 	%r30, %f160;
	and.b32  	%r31, %r30, 2147483647;
	mov.b32 	%f401, %r31;
$L__BB4_11:
	and.b16  	%rs8, %rs2, 255;
	cvt.rn.f32.u16 	%f163, %rs8;
	div.rn.f32 	%f164, %f163, 0f437F0000;
	max.f32 	%f165, %f164, 0f00000000;
	min.f32 	%f13, %f165, 0f3F800000;
	abs.f32 	%f14, %f13;
	setp.eq.f32 	%p20, %f13, 0f3F800000;
	mov.f32 	%f402, 0f3F800000;
	@%p20 bra 	$L__BB4_16;
	setp.num.f32 	%p21, %f14, %f14;
	@%p21 bra 	$L__BB4_14;
	mov.f32 	%f221, 0f400CCCCD;
	add.rn.f32 	%f402, %f13, %f221;
	bra.uni 	$L__BB4_16;
$L__BB4_14:
	setp.lt.f32 	%p22, %f14, 0f00800000;
	mul.f32 	%f166, %f14, 0f4B800000;
	selp.f32 	%f167, %f166, %f14, %p22;
	mov.b32 	%r32, %f167;
	add.s32 	%r33, %r32, -1060439283;
	and.b32  	%r34, %r33, -8388608;
	sub.s32 	%r35, %r32, %r34;
	mov.b32 	%f168, %r35;
	cvt.rn.f32.s32 	%f169, %r34;
	selp.f32 	%f170, 0fC1C00000, 0f00000000, %p22;
	fma.rn.f32 	%f171, %f169, 0f34000000, %f170;
	add.f32 	%f172, %f168, 0fBF800000;
	add.f32 	%f173, %f168, 0f3F800000;
	rcp.approx.ftz.f32 	%f174, %f173;
	add.f32 	%f175, %f172, %f172;
	mul.f32 	%f176, %f175, %f174;
	mul.f32 	%f177, %f176, %f176;
	neg.f32 	%f178, %f176;
	sub.f32 	%f179, %f172, %f176;
	add.f32 	%f180, %f179, %f179;
	fma.rn.f32 	%f181, %f178, %f172, %f180;
	mul.rn.f32 	%f182, %f174, %f181;
	fma.rn.f32 	%f183, %f177, 0f3A2C32E4, 0f3B52E7DB;
	fma.rn.f32 	%f184, %f183, %f177, 0f3C93BB73;
	fma.rn.f32 	%f185, %f184, %f177, 0f3DF6384F;
	mul.rn.f32 	%f186, %f185, %f177;
	fma.rn.f32 	%f187, %f176, 0f3FB8AA3B, %f171;
	mul.f32 	%f188, %f186, 0f40400000;
	sub.f32 	%f189, %f171, %f187;
	fma.rn.f32 	%f190, %f176, 0f3FB8AA3B, %f189;
	fma.rn.f32 	%f191, %f182, 0f3FB8AA3B, %f190;
	fma.rn.f32 	%f192, %f176, 0f32A55E34, %f191;
	fma.rn.f32 	%f193, %f188, %f182, %f192;
	fma.rn.f32 	%f194, %f186, %f176, %f193;
	add.rn.f32 	%f195, %f187, %f194;
	mov.f32 	%f196, 0f400CCCCD;
	mul.rn.f32 	%f197, %f195, %f196;
	cvt.rni.f32.f32 	%f198, %f197;
	sub.f32 	%f199, %f197, %f198;
	neg.f32 	%f200, %f197;
	fma.rn.f32 	%f201, %f195, 0f400CCCCD, %f200;
	neg.f32 	%f202, %f187;
	add.rn.f32 	%f203, %f195, %f202;
	neg.f32 	%f204, %f203;
	add.rn.f32 	%f205, %f194, %f204;
	fma.rn.f32 	%f206, %f205, 0f400CCCCD, %f201;
	add.f32 	%f207, %f199, %f206;
	setp.gt.f32 	%p23, %f198, 0f00000000;
	selp.b32 	%r36, 0, -2097152000, %p23;
	setp.neu.f32 	%p24, %f13, 0f00000000;
	setp.neu.f32 	%p25, %f14, 0f7F800000;
	setp.lt.f32 	%p26, %f197, 0f00000000;
	selp.f32 	%f208, 0f00000000, 0f7F800000, %p26;
	abs.f32 	%f209, %f197;
	setp.gt.f32 	%p27, %f209, 0f43180000;
	cvt.rzi.s32.f32 	%r37, %f198;
	shl.b32 	%r38, %r37, 23;
	sub.s32 	%r39, %r38, %r36;
	mov.b32 	%f210, %r39;
	add.s32 	%r40, %r36, 2130706432;
	mov.b32 	%f211, %r40;
	fma.rn.f32 	%f212, %f207, 0f391FCB8E, 0f3AAF85ED;
	fma.rn.f32 	%f213, %f212, %f207, 0f3C1D9856;
	fma.rn.f32 	%f214, %f213, %f207, 0f3D6357BB;
	fma.rn.f32 	%f215, %f214, %f207, 0f3E75FDEC;
	fma.rn.f32 	%f216, %f215, %f207, 0f3F317218;
	fma.rn.f32 	%f217, %f216, %f207, 0f3F800000;
	mul.f32 	%f218, %f217, %f211;
	mul.f32 	%f219, %f218, %f210;
	selp.f32 	%f402, %f208, %f219, %p27;
	and.pred  	%p28, %p24, %p25;
	@%p28 bra 	$L__BB4_16;
	add.f32 	%f220, %f13, %f13;
	mov.b32 	%r41, %f220;
	and.b32  	%r42, %r41, 2147483647;
	mov.b32 	%f402, %r42;
$L__BB4_16:
	mul.rn.f32 	%f223, %f400, %f39;
	mul.rn.f32 	%f19, %f401, %f40;
	mul.rn.f32 	%f20, %f402, %f41;
	max.f32 	%f224, %f223, 0f00000000;
	min.f32 	%f21, %f224, 0f3F800000;
	abs.f32 	%f22, %f21;
	setp.eq.f32 	%p29, %f21, 0f3F800000;
	mov.f32 	%f403, 0f3F800000;
	@%p29 bra 	$L__BB4_21;
	setp.num.f32 	%p30, %f22, %f22;
	@%p30 bra 	$L__BB4_19;
	mov.f32 	%f280, 0f3EE8BA2E;
	add.rn.f32 	%f403, %f21, %f280;
	bra.uni 	$L__BB4_21;
$L__BB4_19:
	setp.lt.f32 	%p31, %f22, 0f00800000;
	mul.f32 	%f225, %f22, 0f4B800000;
	selp.f32 	%f226, %f225, %f22, %p31;
	mov.b32 	%r43, %f226;
	add.s32 	%r44, %r43, -1060439283;
	and.b32  	%r45, %r44, -8388608;
	sub.s32 	%r46, %r43, %r45;
	mov.b32 	%f227, %r46;
	cvt.rn.f32.s32 	%f228, %r45;
	selp.f32 	%f229, 0fC1C00000, 0f00000000, %p31;
	fma.rn.f32 	%f230, %f228, 0f34000000, %f229;
	add.f32 	%f231, %f227, 0fBF800000;
	add.f32 	%f232, %f227, 0f3F800000;
	rcp.approx.ftz.f32 	%f233, %f232;
	add.f32 	%f234, %f231, %f231;
	mul.f32 	%f235, %f234, %f233;
	mul.f32 	%f236, %f235, %f235;
	neg.f32 	%f237, %f235;
	sub.f32 	%f238, %f231, %f235;
	add.f32 	%f239, %f238, %f238;
	fma.rn.f32 	%f240, %f237, %f231, %f239;
	mul.rn.f32 	%f241, %f233, %f240;
	fma.rn.f32 	%f242, %f236, 0f3A2C32E4, 0f3B52E7DB;
	fma.rn.f32 	%f243, %f242, %f236, 0f3C93BB73;
	fma.rn.f32 	%f244, %f243, %f236, 0f3DF6384F;
	mul.rn.f32 	%f245, %f244, %f236;
	fma.rn.f32 	%f246, %f235, 0f3FB8AA3B, %f230;
	mul.f32 	%f247, %f245, 0f40400000;
	sub.f32 	%f248, %f230, %f246;
	fma.rn.f32 	%f249, %f235, 0f3FB8AA3B, %f248;
	fma.rn.f32 	%f250, %f241, 0f3FB8AA3B, %f249;
	fma.rn.f32 	%f251, %f235, 0f32A55E34, %f250;
	fma.rn.f32 	%f252, %f247, %f241, %f251;
	fma.rn.f32 	%f253, %f245, %f235, %f252;
	add.rn.f32 	%f254, %f246, %f253;
	mov.f32 	%f255, 0f3EE8BA2E;
	mul.rn.f32 	%f256, %f254, %f255;
	cvt.rni.f32.f32 	%f257, %f256;
	sub.f32 	%f258, %f256, %f257;
	neg.f32 	%f259, %f256;
	fma.rn.f32 	%f260, %f254, 0f3EE8BA2E, %f259;
	neg.f32 	%f261, %f246;
	add.rn.f32 	%f262, %f254, %f261;
	neg.f32 	%f263, %f262;
	add.rn.f32 	%f264, %f253, %f263;
	fma.rn.f32 	%f265, %f264, 0f3EE8BA2E, %f260;
	add.f32 	%f266, %f258, %f265;
	setp.gt.f32 	%p32, %f257, 0f00000000;
	selp.b32 	%r47, 0, -2097152000, %p32;
	setp.neu.f32 	%p33, %f21, 0f00000000;
	setp.neu.f32 	%p34, %f22, 0f7F800000;
	setp.lt.f32 	%p35, %f256, 0f00000000;
	selp.f32 	%f267, 0f00000000, 0f7F800000, %p35;
	abs.f32 	%f268, %f256;
	setp.gt.f32 	%p36, %f268, 0f43180000;
	cvt.rzi.s32.f32 	%r48, %f257;
	shl.b32 	%r49, %r48, 23;
	sub.s32 	%r50, %r49, %r47;
	mov.b32 	%f269, %r50;
	add.s32 	%r51, %r47, 2130706432;
	mov.b32 	%f270, %r51;
	fma.rn.f32 	%f271, %f266, 0f391FCB8E, 0f3AAF85ED;
	fma.rn.f32 	%f272, %f271, %f266, 0f3C1D9856;
	fma.rn.f32 	%f273, %f272, %f266, 0f3D6357BB;
	fma.rn.f32 	%f274, %f273, %f266, 0f3E75FDEC;
	fma.rn.f32 	%f275, %f274, %f266, 0f3F317218;
	fma.rn.f32 	%f276, %f275, %f266, 0f3F800000;
	mul.f32 	%f277, %f276, %f270;
	mul.f32 	%f278, %f277, %f269;
	selp.f32 	%f403, %f267, %f278, %p36;
	and.pred  	%p37, %p33, %p34;
	@%p37 bra 	$L__BB4_21;
	add.f32 	%f279, %f21, %f21;
	mov.b32 	%r52, %f279;
	and.b32  	%r53, %r52, 2147483647;
	mov.b32 	%f403, %r53;
$L__BB4_21:
	mul.f32 	%f282, %f403, 0f437F0000;
	cvt.rni.s32.f32 	%r2, %f282;
	max.f32 	%f283, %f19, 0f00000000;
	min.f32 	%f27, %f283, 0f3F800000;
	abs.f32 	%f28, %f27;
	setp.eq.f32 	%p38, %f27, 0f3F800000;
	mov.f32 	%f404, 0f3F800000;
	@%p38 bra 	$L__BB4_26;
	setp.num.f32 	%p39, %f28, %f28;
	@%p39 bra 	$L__BB4_24;
	mov.f32 	%f339, 0f3EE8BA2E;
	add.rn.f32 	%f404, %f27, %f339;
	bra.uni 	$L__BB4_26;
$L__BB4_24:
	setp.lt.f32 	%p40, %f28, 0f00800000;
	mul.f32 	%f284, %f28, 0f4B800000;
	selp.f32 	%f285, %f284, %f28, %p40;
	mov.b32 	%r54, %f285;
	add.s32 	%r55, %r54, -1060439283;
	and.b32  	%r56, %r55, -8388608;
	sub.s32 	%r57, %r54, %r56;
	mov.b32 	%f286, %r57;
	cvt.rn.f32.s32 	%f287, %r56;
	selp.f32 	%f288, 0fC1C00000, 0f00000000, %p40;
	fma.rn.f32 	%f289, %f287, 0f34000000, %f288;
	add.f32 	%f290, %f286, 0fBF800000;
	add.f32 	%f291, %f286, 0f3F800000;
	rcp.approx.ftz.f32 	%f292, %f291;
	add.f32 	%f293, %f290, %f290;
	mul.f32 	%f294, %f293, %f292;
	mul.f32 	%f295, %f294, %f294;
	neg.f32 	%f296, %f294;
	sub.f32 	%f297, %f290, %f294;
	add.f32 	%f298, %f297, %f297;
	fma.rn.f32 	%f299, %f296, %f290, %f298;
	mul.rn.f32 	%f300, %f292, %f299;
	fma.rn.f32 	%f301, %f295, 0f3A2C32E4, 0f3B52E7DB;
	fma.rn.f32 	%f302, %f301, %f295, 0f3C93BB73;
	fma.rn.f32 	%f303, %f302, %f295, 0f3DF6384F;
	mul.rn.f32 	%f304, %f303, %f295;
	fma.rn.f32 	%f305, %f294, 0f3FB8AA3B, %f289;
	mul.f32 	%f306, %f304, 0f40400000;
	sub.f32 	%f307, %f289, %f305;
	fma.rn.f32 	%f308, %f294, 0f3FB8AA3B, %f307;
	fma.rn.f32 	%f309, %f300, 0f3FB8AA3B, %f308;
	fma.rn.f32 	%f310, %f294, 0f32A55E34, %f309;
	fma.rn.f32 	%f311, %f306, %f300, %f310;
	fma.rn.f32 	%f312, %f304, %f294, %f311;
	add.rn.f32 	%f313, %f305, %f312;
	mov.f32 	%f314, 0f3EE8BA2E;
	mul.rn.f32 	%f315, %f313, %f314;
	cvt.rni.f32.f32 	%f316, %f315;
	sub.f32 	%f317, %f315, %f316;
	neg.f32 	%f318, %f315;
	fma.rn.f32 	%f319, %f313, 0f3EE8BA2E, %f318;
	neg.f32 	%f320, %f305;
	add.rn.f32 	%f321, %f313, %f320;
	neg.f32 	%f322, %f321;
	add.rn.f32 	%f323, %f312, %f322;
	fma.rn.f32 	%f324, %f323, 0f3EE8BA2E, %f319;
	add.f32 	%f325, %f317, %f324;
	setp.gt.f32 	%p41, %f316, 0f00000000;
	selp.b32 	%r58, 0, -2097152000, %p41;
	setp.neu.f32 	%p42, %f27, 0f00000000;
	setp.neu.f32 	%p43, %f28, 0f7F800000;
	setp.lt.f32 	%p44, %f315, 0f00000000;
	selp.f32 	%f326, 0f00000000, 0f7F800000, %p44;
	abs.f32 	%f327, %f315;
	setp.gt.f32 	%p45, %f327, 0f43180000;
	cvt.rzi.s32.f32 	%r59, %f316;
	shl.b32 	%r60, %r59, 23;
	sub.s32 	%r61, %r60, %r58;
	mov.b32 	%f328, %r61;
	add.s32 	%r62, %r58, 2130706432;
	mov.b32 	%f329, %r62;
	fma.rn.f32 	%f330, %f325, 0f391FCB8E, 0f3AAF85ED;
	fma.rn.f32 	%f331, %f330, %f325, 0f3C1D9856;
	fma.rn.f32 	%f332, %f331, %f325, 0f3D6357BB;
	fma.rn.f32 	%f333, %f332, %f325, 0f3E75FDEC;
	fma.rn.f32 	%f334, %f333, %f325, 0f3F317218;
	fma.rn.f32 	%f335, %f334, %f325, 0f3F800000;
	mul.f32 	%f336, %f335, %f329;
	mul.f32 	%f337, %f336, %f328;
	selp.f32 	%f404, %f326, %f337, %p45;
	and.pred  	%p46, %p42, %p43;
	@%p46 bra 	$L__BB4_26;
	add.f32 	%f338, %f27, %f27;
	mov.b32 	%r63, %f338;
	and.b32  	%r64, %r63, 2147483647;
	mov.b32 	%f404, %r64;
$L__BB4_26:
	mul.f32 	%f341, %f404, 0f437F0000;
	cvt.rni.s32.f32 	%r3, %f341;
	max.f32 	%f342, %f20, 0f00000000;
	min.f32 	%f33, %f342, 0f3F800000;
	abs.f32 	%f34, %f33;
	setp.eq.f32 	%p47, %f33, 0f3F800000;
	mov.f32 	%f405, 0f3F800000;
	@%p47 bra 	$L__BB4_31;
	setp.num.f32 	%p48, %f34, %f34;
	@%p48 bra 	$L__BB4_29;
	mov.f32 	%f398, 0f3EE8BA2E;
	add.rn.f32 	%f405, %f33, %f398;
	bra.uni 	$L__BB4_31;
$L__BB4_29:
	setp.lt.f32 	%p49, %f34, 0f00800000;
	mul.f32 	%f343, %f34, 0f4B800000;
	selp.f32 	%f344, %f343, %f34, %p49;
	mov.b32 	%r65, %f344;
	add.s32 	%r66, %r65, -1060439283;
	and.b32  	%r67, %r66, -8388608;
	sub.s32 	%r68, %r65, %r67;
	mov.b32 	%f345, %r68;
	cvt.rn.f32.s32 	%f346, %r67;
	selp.f32 	%f347, 0fC1C00000, 0f00000000, %p49;
	fma.rn.f32 	%f348, %f346, 0f34000000, %f347;
	add.f32 	%f349, %f345, 0fBF800000;
	add.f32 	%f350, %f345, 0f3F800000;
	rcp.approx.ftz.f32 	%f351, %f350;
	add.f32 	%f352, %f349, %f349;
	mul.f32 	%f353, %f352, %f351;
	mul.f32 	%f354, %f353, %f353;
	neg.f32 	%f355, %f353;
	sub.f32 	%f356, %f349, %f353;
	add.f32 	%f357, %f356, %f356;
	fma.rn.f32 	%f358, %f355, %f349, %f357;
	mul.rn.f32 	%f359, %f351, %f358;
	fma.rn.f32 	%f360, %f354, 0f3A2C32E4, 0f3B52E7DB;
	fma.rn.f32 	%f361, %f360, %f354, 0f3C93BB73;
	fma.rn.f32 	%f362, %f361, %f354, 0f3DF6384F;
	mul.rn.f32 	%f363, %f362, %f354;
	fma.rn.f32 	%f364, %f353, 0f3FB8AA3B, %f348;
	mul.f32 	%f365, %f363, 0f40400000;
	sub.f32 	%f366, %f348, %f364;
	fma.rn.f32 	%f367, %f353, 0f3FB8AA3B, %f366;
	fma.rn.f32 	%f368, %f359, 0f3FB8AA3B, %f367;
	fma.rn.f32 	%f369, %f353, 0f32A55E34, %f368;
	fma.rn.f32 	%f370, %f365, %f359, %f369;
	fma.rn.f32 	%f371, %f363, %f353, %f370;
	add.rn.f32 	%f372, %f364, %f371;
	mov.f32 	%f373, 0f3EE8BA2E;
	mul.rn.f32 	%f374, %f372, %f373;
	cvt.rni.f32.f32 	%f375, %f374;
	sub.f32 	%f376, %f374, %f375;
	neg.f32 	%f377, %f374;
	fma.rn.f32 	%f378, %f372, 0f3EE8BA2E, %f377;
	neg.f32 	%f379, %f364;
	add.rn.f32 	%f380, %f372, %f379;
	neg.f32 	%f381, %f380;
	add.rn.f32 	%f382, %f371, %f381;
	fma.rn.f32 	%f383, %f382, 0f3EE8BA2E, %f378;
	add.f32 	%f384, %f376, %f383;
	setp.gt.f32 	%p50, %f375, 0f00000000;
	selp.b32 	%r69, 0, -2097152000, %p50;
	setp.neu.f32 	%p51, %f33, 0f00000000;
	setp.neu.f32 	%p52, %f34, 0f7F800000;
	setp.lt.f32 	%p53, %f374, 0f00000000;
	selp.f32 	%f385, 0f00000000, 0f7F800000, %p53;
	abs.f32 	%f386, %f374;
	setp.gt.f32 	%p54, %f386, 0f43180000;
	cvt.rzi.s32.f32 	%r70, %f375;
	shl.b32 	%r71, %r70, 23;
	sub.s32 	%r72, %r71, %r69;
	mov.b32 	%f387, %r72;
	add.s32 	%r73, %r69, 2130706432;
	mov.b32 	%f388, %r73;
	fma.rn.f32 	%f389, %f384, 0f391FCB8E, 0f3AAF85ED;
	fma.rn.f32 	%f390, %f389, %f384, 0f3C1D9856;
	fma.rn.f32 	%f391, %f390, %f384, 0f3D6357BB;
	fma.rn.f32 	%f392, %f391, %f384, 0f3E75FDEC;
	fma.rn.f32 	%f393, %f392, %f384, 0f3F317218;
	fma.rn.f32 	%f394, %f393, %f384, 0f3F800000;
	mul.f32 	%f395, %f394, %f388;
	mul.f32 	%f396, %f395, %f387;
	selp.f32 	%f405, %f385, %f396, %p54;
	and.pred  	%p55, %p51, %p52;
	@%p55 bra 	$L__BB4_31;
	add.f32 	%f397, %f33, %f33;
	mov.b32 	%r74, %f397;
	and.b32  	%r75, %r74, 2147483647;
	mov.b32 	%f405, %r75;
$L__BB4_31:
	mul.f32 	%f399, %f405, 0f437F0000;
	cvt.rni.s32.f32 	%r76, %f399;
	cvta.to.global.u64 	%rd6, %rd2;
	add.s64 	%rd8, %rd6, %rd4;
	st.global.u8 	[%rd8], %r2;
	st.global.u8 	[%rd8+1], %r3;
	st.global.u8 	[%rd8+2], %r76;
$L__BB4_32:
	ret;

}
	// .globl	_Z25apply_color_gain_fast_rgbILi512EEvPK6uchar3PS0_iiifff
.visible .entry _Z25apply_color_gain_fast_rgbILi512EEvPK6uchar3PS0_iiifff(
	.param .u64 .ptr .align 1 _Z25apply_color_gain_fast_rgbILi512EEvPK6uchar3PS0_iiifff_param_0,
	.param .u64 .ptr .align 1 _Z25apply_color_gain_fast_rgbILi512EEvPK6uchar3PS0_iiifff_param_1,
	.param .u32 _Z25apply_color_gain_fast_rgbILi512EEvPK6uchar3PS0_iiifff_param_2,
	.param .u32 _Z25apply_color_gain_fast_rgbILi512EEvPK6uchar3PS0_iiifff_param_3,
	.param .u32 _Z25apply_color_gain_fast_rgbILi512EEvPK6uchar3PS0_iiifff_param_4,
	.param .f32 _Z25apply_color_gain_fast_rgbILi512EEvPK6uchar3PS0_iiifff_param_5,
	.param .f32 _Z25apply_color_gain_fast_rgbILi512EEvPK6uchar3PS0_iiifff_param_6,
	.param .f32 _Z25apply_color_gain_fast_rgbILi512EEvPK6uchar3PS0_iiifff_param_7
)
.maxntid 512
{
	.reg .pred 	%p<56>;
	.reg .b16 	%rs<9>;
	.reg .b32 	%r<77>;
	.reg .b32 	%f<406>;
	.reg .b64 	%rd<9>;

	ld.param.u64 	%rd1, [_Z25apply_color_gain_fast_rgbILi512EEvPK6uchar3PS0_iiifff_param_0];
	ld.param.u64 	%rd2, [_Z25apply_color_gain_fast_rgbILi512EEvPK6uchar3PS0_iiifff_param_1];
	ld.param.u32 	%r4, [_Z25apply_color_gain_fast_rgbILi512EEvPK6uchar3PS0_iiifff_param_3];
	ld.param.u32 	%r5, [_Z25apply_color_gain_fast_rgbILi512EEvPK6uchar3PS0_iiifff_param_4];
	ld.param.f32 	%f39, [_Z25apply_color_gain_fast_rgbILi512EEvPK6uchar3PS0_iiifff_param_5];
	ld.param.f32 	%f40, [_Z25apply_color_gain_fast_rgbILi512EEvPK6uchar3PS0_iiifff_param_6];
	ld.param.f32 	%f41, [_Z25apply_color_gain_fast_rgbILi512EEvPK6uchar3PS0_iiifff_param_7];
	mov.u32 	%r6, %ctaid.x;
	shl.b32 	%r7, %r6, 9;
	mov.u32 	%r8, %tid.x;
	or.b32  	%r1, %r7, %r8;
	mul.lo.s32 	%r9, %r5, %r4;
	setp.ge.s32 	%p1, %r1, %r9;
	@%p1 bra 	$L__BB5_32;
	cvta.to.global.u64 	%rd3, %rd1;
	mul.wide.s32 	%rd4, %r1, 3;
	add.s64 	%rd5, %rd3, %rd4;
	ld.global.nc.u8 	%rs3, [%rd5];
	cvt.u16.u8 	%rs4, %rs3;
	ld.global.nc.u8 	%rs5, [%rd5+1];
	cvt.u16.u8 	%rs1, %rs5;
	ld.global.nc.u8 	%rs6, [%rd5+2];
	cvt.u16.u8 	%rs2, %rs6;
	cvt.rn.f32.u16 	%f43, %rs4;
	div.rn.f32 	%f44, %f43, 0f437F0000;
	max.f32 	%f45, %f44, 0f00000000;
	min.f32 	%f1, %f45, 0f3F800000;
	abs.f32 	%f2, %f1;
	setp.eq.f32 	%p2, %f1, 0f3F800000;
	mov.f32 	%f400, 0f3F800000;
	@%p2 bra 	$L__BB5_6;
	setp.num.f32 	%p3, %f2, %f2;
	@%p3 bra 	$L__BB5_4;
	mov.f32 	%f101, 0f400CCCCD;
	add.rn.f32 	%f400, %f1, %f101;
	bra.uni 	$L__BB5_6;
$L__BB5_4:
	setp.lt.f32 	%p4, %f2, 0f00800000;
	mul.f32 	%f46, %f2, 0f4B800000;
	selp.f32 	%f47, %f46, %f2, %p4;
	mov.b32 	%r10, %f47;
	add.s32 	%r11, %r10, -1060439283;
	and.b32  	%r12, %r11, -8388608;
	sub.s32 	%r13, %r10, %r12;
	mov.b32 	%f48, %r13;
	cvt.rn.f32.s32 	%f49, %r12;
	selp.f32 	%f50, 0fC1C00000, 0f00000000, %p4;
	fma.rn.f32 	%f51, %f49, 0f34000000, %f50;
	add.f32 	%f52, %f48, 0fBF800000;
	add.f32 	%f53, %f48, 0f3F800000;
	rcp.approx.ftz.f32 	%f54, %f53;
	add.f32 	%f55, %f52, %f52;
	mul.f32 	%f56, %f55, %f54;
	mul.f32 	%f57, %f56, %f56;
	neg.f32 	%f58, %f56;
	sub.f32 	%f59, %f52, %f56;
	add.f32 	%f60, %f59, %f59;
	fma.rn.f32 	%f61, %f58, %f52, %f60;
	mul.rn.f32 	%f62, %f54, %f61;
	fma.rn.f32 	%f63, %f57, 0f3A2C32E4, 0f3B52E7DB;
	fma.rn.f32 	%f64, %f63, %f57, 0f3C93BB73;
	fma.rn.f32 	%f65, %f64, %f57, 0f3DF6384F;
	mul.rn.f32 	%f66, %f65, %f57;
	fma.rn.f32 	%f67, %f56, 0f3FB8AA3B, %f51;
	mul.f32 	%f68, %f66, 0f40400000;
	sub.f32 	%f69, %f51, %f67;
	fma.rn.f32 	%f70, %f56, 0f3FB8AA3B, %f69;
	fma.rn.f32 	%f71, %f62, 0f3FB8AA3B, %f70;
	fma.rn.f32 	%f72, %f56, 0f32A55E34, %f71;
	fma.rn.f32 	%f73, %f68, %f62, %f72;
	fma.rn.f32 	%f74, %f66, %f56, %f73;
	add.rn.f32 	%f75, %f67, %f74;
	mov.f32 	%f76, 0f400CCCCD;
	mul.rn.f32 	%f77, %f75, %f76;
	cvt.rni.f32.f32 	%f78, %f77;
	sub.f32 	%f79, %f77, %f78;
	neg.f32 	%f80, %f77;
	fma.rn.f32 	%f81, %f75, 0f400CCCCD, %f80;
	neg.f32 	%f82, %f67;
	add.rn.f32 	%f83, %f75, %f82;
	neg.f32 	%f84, %f83;
	add.rn.f32 	%f85, %f74, %f84;
	fma.rn.f32 	%f86, %f85, 0f400CCCCD, %f81;
	add.f32 	%f87, %f79, %f86;
	setp.gt.f32 	%p5, %f78, 0f00000000;
	selp.b32 	%r14, 0, -2097152000, %p5;
	setp.neu.f32 	%p6, %f1, 0f00000000;
	setp.neu.f32 	%p7, %f2, 0f7F800000;
	setp.lt.f32 	%p8, %f77, 0f00000000;
	selp.f32 	%f88, 0f00000000, 0f7F800000, %p8;
	abs.f32 	%f89, %f77;
	setp.gt.f32 	%p9, %f89, 0f43180000;
	cvt.rzi.s32.f32 	%r15, %f78;
	shl.b32 	%r16, %r15, 23;
	sub.s32 	%r17, %r16, %r14;
	mov.b32 	%f90, %r17;
	add.s32 	%r18, %r14, 2130706432;
	mov.b32 	%f91, %r18;
	fma.rn.f32 	%f92, %f87, 0f391FCB8E, 0f3AAF85ED;
	fma.rn.f32 	%f93, %f92, %f87, 0f3C1D9856;
	fma.rn.f32 	%f94, %f93, %f87, 0f3D6357BB;
	fma.rn.f32 	%f95, %f94, %f87, 0f3E75FDEC;
	fma.rn.f32 	%f96, %f95, %f87, 0f3F317218;
	fma.rn.f32 	%f97, %f96, %f87, 0f3F800000;
	mul.f32 	%f98, %f97, %f91;
	mul.f32 	%f99, %f98, %f90;
	selp.f32 	%f400, %f88, %f99, %p9;
	and.pred  	%p10, %p6, %p7;
	@%p10 bra 	$L__BB5_6;
	add.f32 	%f100, %f1, %f1;
	mov.b32 	%r19, %f100;
	and.b32  	%r20, %r19, 2147483647;
	mov.b32 	%f400, %r20;
$L__BB5_6:
	and.b16  	%rs7, %rs1, 255;
	cvt.rn.f32.u16 	%f103, %rs7;
	div.rn.f32 	%f104, %f103, 0f437F0000;
	max.f32 	%f105, %f104, 0f00000000;
	min.f32 	%f7, %f105, 0f3F800000;
	abs.f32 	%f8, %f7;
	setp.eq.f32 	%p11, %f7, 0f3F800000;
	mov.f32 	%f401, 0f3F800000;
	@%p11 bra 	$L__BB5_11;
	setp.num.f32 	%p12, %f8, %f8;
	@%p12 bra 	$L__BB5_9;
	mov.f32 	%f161, 0f400CCCCD;
	add.rn.f32 	%f401, %f7, %f161;
	bra.uni 	$L__BB5_11;
$L__BB5_9:
	setp.lt.f32 	%p13, %f8, 0f00800000;
	mul.f32 	%f106, %f8, 0f4B800000;
	selp.f32 	%f107, %f106, %f8, %p13;
	mov.b32 	%r21, %f107;
	add.s32 	%r22, %r21, -1060439283;
	and.b32  	%r23, %r22, -8388608;
	sub.s32 	%r24, %r21, %r23;
	mov.b32 	%f108, %r24;
	cvt.rn.f32.s32 	%f109, %r23;
	selp.f32 	%f110, 0fC1C00000, 0f00000000, %p13;
	fma.rn.f32 	%f111, %f109, 0f34000000, %f110;
	add.f32 	%f112, %f108, 0fBF800000;
	add.f32 	%f113, %f108, 0f3F800000;
	rcp.approx.ftz.f32 	%f114, %f113;
	add.f32 	%f115, %f112, %f112;
	mul.f32 	%f116, %f115, %f114;
	mul.f32 	%f117, %f116, %f116;
	neg.f32 	%f118, %f116;
	sub.f32 	%f119, %f112, %f116;
	add.f32 	%f120, %f119, %f119;
	fma.rn.f32 	%f121, %f118, %f112, %f120;
	mul.rn.f32 	%f122, %f114, %f121;
	fma.rn.f32 	%f123, %f117, 0f3A2C32E4, 0f3B52E7DB;
	fma.rn.f32 	%f124, %f123, %f117, 0f3C93BB73;
	fma.rn.f32 	%f125, %f124, %f117, 0f3DF6384F;
	mul.rn.f32 	%f126, %f125, %f117;
	fma.rn.f32 	%f127, %f116, 0f3FB8AA3B, %f111;
	mul.f32 	%f128, %f126, 0f40400000;
	sub.f32 	%f129, %f111, %f127;
	fma.rn.f32 	%f130, %f116, 0f3FB8AA3B, %f129;
	fma.rn.f32 	%f131, %f122, 0f3FB8AA3B, %f130;
	fma.rn.f32 	%f132, %f116, 0f32A55E34, %f131;
	fma.rn.f32 	%f133, %f128, %f122, %f132;
	fma.rn.f32 	%f134, %f126, %f116, %f133;
	add.rn.f32 	%f135, %f127, %f134;
	mov.f32 	%f136, 0f400CCCCD;
	mul.rn.f32 	%f137, %f135, %f136;
	cvt.rni.f32.f32 	%f138, %f137;
	sub.f32 	%f139, %f137, %f138;
	neg.f32 	%f140, %f137;
	fma.rn.f32 	%f141, %f135, 0f400CCCCD, %f140;
	neg.f32 	%f142, %f127;
	add.rn.f32 	%f143, %f135, %f142;
	neg.f32 	%f144, %f143;
	add.rn.f32 	%f145, %f134, %f144;
	fma.rn.f32 	%f146, %f145, 0f400CCCCD, %f141;
	add.f32 	%f147, %f139, %f146;
	setp.gt.f32 	%p14, %f138, 0f00000000;
	selp.b32 	%r25, 0, -2097152000, %p14;
	setp.neu.f32 	%p15, %f7, 0f00000000;
	setp.neu.f32 	%p16, %f8, 0f7F800000;
	setp.lt.f32 	%p17, %f137, 0f00000000;
	selp.f32 	%f148, 0f00000000, 0f7F800000, %p17;
	abs.f32 	%f149, %f137;
	setp.gt.f32 	%p18, %f149, 0f43180000;
	cvt.rzi.s32.f32 	%r26, %f138;
	shl.b32 	%r27, %r26, 23;
	sub.s32 	%r28, %r27, %r25;
	mov.b32 	%f150, %r28;
	add.s32 	%r29, %r25, 2130706432;
	mov.b32 	%f151, %r29;
	fma.rn.f32 	%f152, %f147, 0f391FCB8E, 0f3AAF85ED;
	fma.rn.f32 	%f153, %f152, %f147, 0f3C1D9856;
	fma.rn.f32 	%f154, %f153, %f147, 0f3D6357BB;
	fma.rn.f32 	%f155, %f154, %f147, 0f3E75FDEC;
	fma.rn.f32 	%f156, %f155, %f147, 0f3F317218;
	fma.rn.f32 	%f157, %f156, %f147, 0f3F800000;
	mul.f32 	%f158, %f157, %f151;
	mul.f32 	%f159, %f158, %f150;
	selp.f32 	%f401, %f148, %f159, %p18;
	and.pred  	%p19, %p15, %p16;
	@%p19 bra 	$L__BB5_11;
	add.f32 	%f160, %f7, %f7;
	mov.b32 	%r30, %f160;
	and.b32  	%r31, %r30, 2147483647;
	mov.b32 	%f401, %r31;
$L__BB5_11:
	and.b16  	%rs8, %rs2, 255;
	cvt.rn.f32.u16 	%f163, %rs8;
	div.rn.f32 	%f164, %f163, 0f437F0000;
	max.f32 	%f165, %f164, 0f00000000;
	min.f32 	%f13, %f165, 0f3F800000;
	abs.f32 	%f14, %f13;
	setp.eq.f32 	%p20, %f13, 0f3F800000;
	mov.f32 	%f402, 0f3F800000;
	@%p20 bra 	$L__BB5_16;
	setp.num.f32 	%p21, %f14, %f14;
	@%p21 bra 	$L__BB5_14;
	mov.f32 	%f221, 0f400CCCCD;
	add.rn.f32 	%f402, %f13, %f221;
	bra.uni 	$L__BB5_16;
$L__BB5_14:
	setp.lt.f32 	%p22, %f14, 0f00800000;
	mul.f32 	%f166, %f14, 0f4B800000;
	selp.f32 	%f167, %f166, %f14, %p22;
	mov.b32 	%r32, %f167;
	add.s32 	%r33, %r32, -1060439283;
	and.b32  	%r34, %r33, -8388608;
	sub.s32 	%r35, %r32, %r34;
	mov.b32 	%f168, %r35;
	cvt.rn.f32.s32 	%f169, %r34;
	selp.f32 	%f170, 0fC1C00000, 0f00000000, %p22;
	fma.rn.f32 	%f171, %f169, 0f34000000, %f170;
	add.f32 	%f172, %f168, 0fBF800000;
	add.f32 	%f173, %f168, 0f3F800000;
	rcp.approx.ftz.f32 	%f174, %f173;
	add.f32 	%f175, %f172, %f172;
	mul.f32 	%f176, %f175, %f174;
	mul.f32 	%f177, %f176, %f176;
	neg.f32 	%f178, %f176;
	sub.f32 	%f179, %f172, %f176;
	add.f32 	%f180, %f179, %f179;
	fma.rn.f32 	%f181, %f178, %f172, %f180;
	mul.rn.f32 	%f182, %f174, %f181;
	fma.rn.f32 	%f183, %f177, 0f3A2C32E4, 0f3B52E7DB;
	fma.rn.f32 	%f184, %f183, %f177, 0f3C93BB73;
	fma.rn.f32 	%f185, %f184, %f177, 0f3DF6384F;
	mul.rn.f32 	%f186, %f185, %f177;
	fma.rn.f32 	%f187, %f176, 0f3FB8AA3B, %f171;
	mul.f32 	%f188, %f186, 0f40400000;
	sub.f32 	%f189, %f171, %f187;
	fma.rn.f32 	%f190, %f176, 0f3FB8AA3B, %f189;
	fma.rn.f32 	%f191, %f182, 0f3FB8AA3B, %f190;
	fma.rn.f32 	%f192, %f176, 0f32A55E34, %f191;
	fma.rn.f32 	%f193, %f188, %f182, %f192;
	fma.rn.f32 	%f194, %f186, %f176, %f193;
	add.rn.f32 	%f195, %f187, %f194;
	mov.f32 	%f196, 0f400CCCCD;
	mul.rn.f32 	%f197, %f195, %f196;
	cvt.rni.f32.f32 	%f198, %f197;
	sub.f32 	%f199, %f197, %f198;
	neg.f32 	%f200, %f197;
	fma.rn.f32 	%f201, %f195, 0f400CCCCD, %f200;
	neg.f32 	%f202, %f187;
	add.rn.f32 	%f203, %f195, %f202;
	neg.f32 	%f204, %f203;
	add.rn.f32 	%f205, %f194, %f204;
	fma.rn.f32 	%f206, %f205, 0f400CCCCD, %f201;
	add.f32 	%f207, %f199, %f206;
	setp.gt.f32 	%p23, %f198, 0f00000000;
	selp.b32 	%r36, 0, -2097152000, %p23;
	setp.neu.f32 	%p24, %f13, 0f00000000;
	setp.neu.f32 	%p25, %f14, 0f7F800000;
	setp.lt.f32 	%p26, %f197, 0f00000000;
	selp.f32 	%f208, 0f00000000, 0f7F800000, %p26;
	abs.f32 	%f209, %f197;
	setp.gt.f32 	%p27, %f209, 0f43180000;
	cvt.rzi.s32.f32 	%r37, %f198;
	shl.b32 	%r38, %r37, 23;
	sub.s32 	%r39, %r38, %r36;
	mov.b32 	%f210, %r39;
	add.s32 	%r40, %r36, 2130706432;
	mov.b32 	%f211, %r40;
	fma.rn.f32 	%f212, %f207, 0f391FCB8E, 0f3AAF85ED;
	fma.rn.f32 	%f213, %f212, %f207, 0f3C1D9856;
	fma.rn.f32 	%f214, %f213, %f207, 0f3D6357BB;
	fma.rn.f32 	%f215, %f214, %f207, 0f3E75FDEC;
	fma.rn.f32 	%f216, %f215, %f207, 0f3F317218;
	fma.rn.f32 	%f217, %f216, %f207, 0f3F800000;
	mul.f32 	%f218, %f217, %f211;
	mul.f32 	%f219, %f218, %f210;
	selp.f32 	%f402, %f208, %f219, %p27;
	and.pred  	%p28, %p24, %p25;
	@%p28 bra 	$L__BB5_16;
	add.f32 	%f220, %f13, %f13;
	mov.b32 	%r41, %f220;
	and.b32  	%r42, %r41, 2147483647;
	mov.b32 	%f402, %r42;
$L__BB5_16:
	mul.rn.f32 	%f223, %f400, %f39;
	mul.rn.f32 	%f19, %f401, %f40;
	mul.rn.f32 	%f20, %f402, %f41;
	max.f32 	%f224, %f223, 0f00000000;
	min.f32 	%f21, %f224, 0f3F800000;
	abs.f32 	%f22, %f21;
	setp.eq.f32 	%p29, %f21, 0f3F800000;
	mov.f32 	%f403, 0f3F800000;
	@%p29 bra 	$L__BB5_21;
	setp.num.f32 	%p30, %f22, %f22;
	@%p30 bra 	$L__BB5_19;
	mov.f32 	%f280, 0f3EE8BA2E;
	add.rn.f32 	%f403, %f21, %f280;
	bra.uni 	$L__BB5_21;
$L__BB5_19:
	setp.lt.f32 	%p31, %f22, 0f00800000;
	mul.f32 	%f225, %f22, 0f4B800000;
	selp.f32 	%f226, %f225, %f22, %p31;
	mov.b32 	%r43, %f226;
	add.s32 	%r44, %r43, -1060439283;
	and.b32  	%r45, %r44, -8388608;
	sub.s32 	%r46, %r43, %r45;
	mov.b32 	%f227, %r46;
	cvt.rn.f32.s32 	%f228, %r45;
	selp.f32 	%f229, 0fC1C00000, 0f00000000, %p31;
	fma.rn.f32 	%f230, %f228, 0f34000000, %f229;
	add.f32 	%f231, %f227, 0fBF800000;
	add.f32 	%f232, %f227, 0f3F800000;
	rcp.approx.ftz.f32 	%f233, %f232;
	add.f32 	%f234, %f231, %f231;
	mul.f32 	%f235, %f234, %f233;
	mul.f32 	%f236, %f235, %f235;
	neg.f32 	%f237, %f235;
	sub.f32 	%f238, %f231, %f235;
	add.f32 	%f239, %f238, %f238;
	fma.rn.f32 	%f240, %f237, %f231, %f239;
	mul.rn.f32 	%f241, %f233, %f240;
	fma.rn.f32 	%f242, %f236, 0f3A2C32E4, 0f3B52E7DB;
	fma.rn.f32 	%f243, %f242, %f236, 0f3C93BB73;
	fma.rn.f32 	%f244, %f243, %f236, 0f3DF6384F;
	mul.rn.f32 	%f245, %f244, %f236;
	fma.rn.f32 	%f246, %f235, 0f3FB8AA3B, %f230;
	mul.f32 	%f247, %f245, 0f40400000;
	sub.f32 	%f248, %f230, %f246;
	fma.rn.f32 	%f249, %f235, 0f3FB8AA3B, %f248;
	fma.rn.f32 	%f250, %f241, 0f3FB8AA3B, %f249;
	fma.rn.f32 	%f251, %f235, 0f32A55E34, %f250;
	fma.rn.f32 	%f252, %f247, %f241, %f251;
	fma.rn.f32 	%f253, %f245, %f235, %f252;
	add.rn.f32 	%f254, %f246, %f253;
	mov.f32 	%f255, 0f3EE8BA2E;
	mul.rn.f32 	%f256, %f254, %f255;
	cvt.rni.f32.f32 	%f257, %f256;
	sub.f32 	%f258, %f256, %f257;
	neg.f32 	%f259, %f256;
	fma.rn.f32 	%f260, %f254, 0f3EE8BA2E, %f259;
	neg.f32 	%f261, %f246;
	add.rn.f32 	%f262, %f254, %f261;
	neg.f32 	%f263, %f262;
	add.rn.f32 	%f264, %f253, %f263;
	fma.rn.f32 	%f265, %f264, 0f3EE8BA2E, %f260;
	add.f32 	%f266, %f258, %f265;
	setp.gt.f32 	%p32, %f257, 0f00000000;
	selp.b32 	%r47, 0, -2097152000, %p32;
	setp.neu.f32 	%p33, %f21, 0f00000000;
	setp.neu.f32 	%p34, %f22, 0f7F800000;
	setp.lt.f32 	%p35, %f256, 0f00000000;
	selp.f32 	%f267, 0f00000000, 0f7F800000, %p35;
	abs.f32 	%f268, %f256;
	setp.gt.f32 	%p36, %f268, 0f43180000;
	cvt.rzi.s32.f32 	%r48, %f257;
	shl.b32 	%r49, %r48, 23;
	sub.s32 	%r50, %r49, %r47;
	mov.b32 	%f269, %r50;
	add.s32 	%r51, %r47, 2130706432;
	mov.b32 	%f270, %r51;
	fma.rn.f32 	%f271, %f266, 0f391FCB8E, 0f3AAF85ED;
	fma.rn.f32 	%f272, %f271, %f266, 0f3C1D9856;
	fma.rn.f32 	%f273, %f272, %f266, 0f3D6357BB;
	fma.rn.f32 	%f274, %f273, %f266, 0f3E75FDEC;
	fma.rn.f32 	%f275, %f274, %f266, 0f3F317218;
	fma.rn.f32 	%f276, %f275, %f266, 0f3F800000;
	mul.f32 	%f277, %f276, %f270;
	mul.f32 	%f278, %f277, %f269;
	selp.f32 	%f403, %f267, %f278, %p36;
	and.pred  	%p37, %p33, %p34;
	@%p37 bra 	$L__BB5_21;
	add.f32 	%f279, %f21, %f21;
	mov.b32 	%r52, %f279;
	and.b32  	%r53, %r52, 2147483647;
	mov.b32 	%f403, %r53;
$L__BB5_21:
	mul.f32 	%f282, %f403, 0f437F0000;
	cvt.rni.s32.f32 	%r2, %f282;
	max.f32 	%f283, %f19, 0f00000000;
	min.f32 	%f27, %f283, 0f3F800000;
	abs.f32 	%f28, %f27;
	setp.eq.f32 	%p38, %f27, 0f3F800000;
	mov.f32 	%f404, 0f3F800000;
	@%p38 bra 	$L__BB5_26;
	setp.num.f32 	%p39, %f28, %f28;
	@%p39 bra 	$L__BB5_24;
	mov.f32 	%f339, 0f3EE8BA2E;
	add.rn.f32 	%f404, %f27, %f339;
	bra.uni 	$L__BB5_26;
$L__BB5_24:
	setp.lt.f32 	%p40, %f28, 0f00800000;
	mul.f32 	%f284, %f28, 0f4B800000;
	selp.f32 	%f285, %f284, %f28, %p40;
	mov.b32 	%r54, %f285;
	add.s32 	%r55, %r54, -1060439283;
	and.b32  	%r56, %r55, -8388608;
	sub.s32 	%r57, %r54, %r56;
	mov.b32 	%f286, %r57;
	cvt.rn.f32.s32 	%f287, %r56;
	selp.f32 	%f288, 0fC1C00000, 0f00000000, %p40;
	fma.rn.f32 	%f289, %f287, 0f34000000, %f288;
	add.f32 	%f290, %f286, 0fBF800000;
	add.f32 	%f291, %f286, 0f3F800000;
	rcp.approx.ftz.f32 	%f292, %f291;
	add.f32 	%f293, %f290, %f290;
	mul.f32 	%f294, %f293, %f292;
	mul.f32 	%f295, %f294, %f294;
	neg.f32 	%f296, %f294;
	sub.f32 	%f297, %f290, %f294;
	add.f32 	%f298, %f297, %f297;
	fma.rn.f32 	%f299, %f296, %f290, %f298;
	mul.rn.f32 	%f300, %f292, %f299;
	fma.rn.f32 	%f301, %f295, 0f3A2C32E4, 0f3B52E7DB;
	fma.rn.f32 	%f302, %f301, %f295, 0f3C93BB73;
	fma.rn.f32 	%f303, %f302, %f295, 0f3DF6384F;
	mul.rn.f32 	%f304, %f303, %f295;
	fma.rn.f32 	%f305, %f294, 0f3FB8AA3B, %f289;
	mul.f32 	%f306, %f304, 0f40400000;
	sub.f32 	%f307, %f289, %f305;
	fma.rn.f32 	%f308, %f294, 0f3FB8AA3B, %f307;
	fma.rn.f32 	%f309, %f300, 0f3FB8AA3B, %f308;
	fma.rn.f32 	%f310, %f294, 0f32A55E34, %f309;
	fma.rn.f32 	%f311, %f306, %f300, %f310;
	fma.rn.f32 	%f312, %f304, %f294, %f311;
	add.rn.f32 	%f313, %f305, %f312;
	mov.f32 	%f314, 0f3EE8BA2E;
	mul.rn.f32 	%f315, %f313, %f314;
	cvt.rni.f32.f32 	%f316, %f315;
	sub.f32 	%f317, %f315, %f316;
	neg.f32 	%f318, %f315;
	fma.rn.f32 	%f319, %f313, 0f3EE8BA2E, %f318;
	neg.f32 	%f320, %f305;
	add.rn.f32 	%f321, %f313, %f320;
	neg.f32 	%f322, %f321;
	add.rn.f32 	%f323, %f312, %f322;
	fma.rn.f32 	%f324, %f323, 0f3EE8BA2E, %f319;
	add.f32 	%f325, %f317, %f324;
	setp.gt.f32 	%p41, %f316, 0f00000000;
	selp.b32 	%r58, 0, -2097152000, %p41;
	setp.neu.f32 	%p42, %f27, 0f00000000;
	setp.neu.f32 	%p43, %f28, 0f7F800000;
	setp.lt.f32 	%p44, %f315, 0f00000000;
	selp.f32 	%f326, 0f00000000, 0f7F800000, %p44;
	abs.f32 	%f327, %f315;
	setp.gt.f32 	%p45, %f327, 0f43180000;
	cvt.rzi.s32.f32 	%r59, %f316;
	shl.b32 	%r60, %r59, 23;
	sub.s32 	%r61, %r60, %r58;
	mov.b32 	%f328, %r61;
	add.s32 	%r62, %r58, 2130706432;
	mov.b32 	%f329, %r62;
	fma.rn.f32 	%f330, %f325, 0f391FCB8E, 0f3AAF85ED;
	fma.rn.f32 	%f331, %f330, %f325, 0f3C1D9856;
	fma.rn.f32 	%f332, %f331, %f325, 0f3D6357BB;
	fma.rn.f32 	%f333, %f332, %f325, 0f3E75FDEC;
	fma.rn.f32 	%f334, %f333, %f325, 0f3F317218;
	fma.rn.f32 	%f335, %f334, %f325, 0f3F800000;
	mul.f32 	%f336, %f335, %f329;
	mul.f32 	%f337, %f336, %f328;
	selp.f32 	%f404, %f326, %f337, %p45;
	and.pred  	%p46, %p42, %p43;
	@%p46 bra 	$L__BB5_26;
	add.f32 	%f338, %f27, %f27;
	mov.b32 	%r63, %f338;
	and.b32  	%r64, %r63, 2147483647;
	mov.b32 	%f404, %r64;
$L__BB5_26:
	mul.f32 	%f341, %f404, 0f437F0000;
	cvt.rni.s32.f32 	%r3, %f341;
	max.f32 	%f342, %f20, 0f00000000;
	min.f32 	%f33, %f342, 0f3F800000;
	abs.f32 	%f34, %f33;
	setp.eq.f32 	%p47, %f33, 0f3F800000;
	mov.f32 	%f405, 0f3F800000;
	@%p47 bra 	$L__BB5_31;
	setp.num.f32 	%p48, %f34, %f34;
	@%p48 bra 	$L__BB5_29;
	mov.f32 	%f398, 0f3EE8BA2E;
	add.rn.f32 	%f405, %f33, %f398;
	bra.uni 	$L__BB5_31;
$L__BB5_29:
	setp.lt.f32 	%p49, %f34, 0f00800000;
	mul.f32 	%f343, %f34, 0f4B800000;
	selp.f32 	%f344, %f343, %f34, %p49;
	mov.b32 	%r65, %f344;
	add.s32 	%r66, %r65, -1060439283;
	and.b32  	%r67, %r66, -8388608;
	sub.s32 	%r68, %r65, %r67;
	mov.b32 	%f345, %r68;
	cvt.rn.f32.s32 	%f346, %r67;
	selp.f32 	%f347, 0fC1C00000, 0f00000000, %p49;
	fma.rn.f32 	%f348, %f346, 0f34000000, %f347;
	add.f32 	%f349, %f345, 0fBF800000;
	add.f32 	%f350, %f345, 0f3F800000;
	rcp.approx.ftz.f32 	%f351, %f350;
	add.f32 	%f352, %f349, %f349;
	mul.f32 	%f353, %f352, %f351;
	mul.f32 	%f354, %f353, %f353;
	neg.f32 	%f355, %f353;
	sub.f32 	%f356, %f349, %f353;
	add.f32 	%f357, %f356, %f356;
	fma.rn.f32 	%f358, %f355, %f349, %f357;
	mul.rn.f32 	%f359, %f351, %f358;
	fma.rn.f32 	%f360, %f354, 0f3A2C32E4, 0f3B52E7DB;
	fma.rn.f32 	%f361, %f360, %f354, 0f3C93BB73;
	fma.rn.f32 	%f362, %f361, %f354, 0f3DF6384F;
	mul.rn.f32 	%f363, %f362, %f354;
	fma.rn.f32 	%f364, %f353, 0f3FB8AA3B, %f348;
	mul.f32 	%f365, %f363, 0f40400000;
	sub.f32 	%f366, %f348, %f364;
	fma.rn.f32 	%f367, %f353, 0f3FB8AA3B, %f366;
	fma.rn.f32 	%f368, %f359, 0f3FB8AA3B, %f367;
	fma.rn.f32 	%f369, %f353, 0f32A55E34, %f368;
	fma.rn.f32 	%f370, %f365, %f359, %f369;
	fma.rn.f32 	%f371, %f363, %f353, %f370;
	add.rn.f32 	%f372, %f364, %f371;
	mov.f32 	%f373, 0f3EE8BA2E;
	mul.rn.f32 	%f374, %f372, %f373;
	cvt.rni.f32.f32 	%f375, %f374;
	sub.f32 	%f376, %f374, %f375;
	neg.f32 	%f377, %f374;
	fma.rn.f32 	%f378, %f372, 0f3EE8BA2E, %f377;
	neg.f32 	%f379, %f364;
	add.rn.f32 	%f380, %f372, %f379;
	neg.f32 	%f381, %f380;
	add.rn.f32 	%f382, %f371, %f381;
	fma.rn.f32 	%f383, %f382, 0f3EE8BA2E, %f378;
	add.f32 	%f384, %f376, %f383;
	setp.gt.f32 	%p50, %f375, 0f00000000;
	selp.b32 	%r69, 0, -2097152000, %p50;
	setp.neu.f32 	%p51, %f33, 0f00000000;
	setp.neu.f32 	%p52, %f34, 0f7F800000;
	setp.lt.f32 	%p53, %f374, 0f00000000;
	selp.f32 	%f385, 0f00000000, 0f7F800000, %p53;
	abs.f32 	%f386, %f374;
	setp.gt.f32 	%p54, %f386, 0f43180000;
	cvt.rzi.s32.f32 	%r70, %f375;
	shl.b32 	%r71, %r70, 23;
	sub.s32 	%r72, %r71, %r69;
	mov.b32 	%f387, %r72;
	add.s32 	%r73, %r69, 2130706432;
	mov.b32 	%f388, %r73;
	fma.rn.f32 	%f389, %f384, 0f391FCB8E, 0f3AAF85ED;
	fma.rn.f32 	%f390, %f389, %f384, 0f3C1D9856;
	fma.rn.f32 	%f391, %f390, %f384, 0f3D6357BB;
	fma.rn.f32 	%f392, %f391, %f384, 0f3E75FDEC;
	fma.rn.f32 	%f393, %f392, %f384, 0f3F317218;
	fma.rn.f32 	%f394, %f393, %f384, 0f3F800000;
	mul.f32 	%f395, %f394, %f388;
	mul.f32 	%f396, %f395, %f387;
	selp.f32 	%f405, %f385, %f396, %p54;
	and.pred  	%p55, %p51, %p52;
	@%p55 bra 	$L__BB5_31;
	add.f32 	%f397, %f33, %f33;
	mov.b32 	%r74, %f397;
	and.b32  	%r75, %r74, 2147483647;
	mov.b32 	%f405, %r75;
$L__BB5_31:
	mul.f32 	%f399, %f405, 0f437F0000;
	cvt.rni.s32.f32 	%r76, %f399;
	cvta.to.global.u64 	%rd6, %rd2;
	add.s64 	%rd8, %rd6, %rd4;
	st.global.u8 	[%rd8], %r2;
	st.global.u8 	[%rd8+1], %r3;
	st.global.u8 	[%rd8+2], %r76;
$L__BB5_32:
	ret;

}


// ===== COMPILED SASS (sm_100) =====

	.target	sm_100

	.elftype	@"ET_EXEC"


//--------------------- .note.nv.tkinfo           --------------------------
	.section	.note.nv.tkinfo,"",@"SHT_NOTE"
	.sectionflags	@"SHF_NOTE_NV_TKINFO"
	.tkinfo
        /*0018*/ 	.word	0x00000002
        /*0030*/ 	.string	""
        /*0030*/ 	.string	"ptxas"
        /*0030*/ 	.string	"Cuda compilation tools, release 13.0, V13.0.88"
        /*0030*/ 	.string	"Build cuda_13.0.r13.0/compiler.36424714_0"
        /*0030*/ 	.string	"-arch sm_100 -m 64 "



//--------------------- .note.nv.cuinfo           --------------------------
	.section	.note.nv.cuinfo,"",@"SHT_NOTE"
	.sectionflags	@"SHF_NOTE_NV_CUINFO"
        /*0018*/ 	.short	0x0002
        /*001a*/ 	.short	0x0064
        /*001c*/ 	.short	0x0082
	.zero		2


//--------------------- .nv.info                  --------------------------
	.section	.nv.info,"",@"SHT_CUDA_INFO"
	.align	4


	//----- nvinfo : EIATTR_REGCOUNT
	.align		4
        /*0000*/ 	.byte	0x04, 0x2f
        /*0002*/ 	.short	(.L_1 - .L_0)
	.align		4
.L_0:
        /*0004*/ 	.word	index@(_Z28apply_color_gain_linear_rgbaILi256EEvPK6uchar4PS0_iiifff)
        /*0008*/ 	.word	0x00000013


	//----- nvinfo : EIATTR_FRAME_SIZE
	.align		4
.L_1:
        /*000c*/ 	.byte	0x04, 0x11
        /*000e*/ 	.short	(.L_3 - .L_2)
	.align		4
.L_2:
        /*0010*/ 	.word	index@($__internal_5_$__cuda_sm3x_div_rn_noftz_f32_slowpath)
        /*0014*/ 	.word	0x00000000


	//----- nvinfo : EIATTR_FRAME_SIZE
	.align		4
.L_3:
        /*0018*/ 	.byte	0x04, 0x11
        /*001a*/ 	.short	(.L_5 - .L_4)
	.align		4
.L_4:
        /*001c*/ 	.word	index@(_Z28apply_color_gain_linear_rgbaILi256EEvPK6uchar4PS0_iiifff)
        /*0020*/ 	.word	0x00000000


	//----- nvinfo : EIATTR_REGCOUNT
	.align		4
.L_5:
        /*0024*/ 	.byte	0x04, 0x2f
        /*0026*/ 	.short	(.L_7 - .L_6)
	.align		4
.L_6:
        /*0028*/ 	.word	index@(_Z28apply_color_gain_linear_rgbaILi512EEvPK6uchar4PS0_iiifff)
        /*002c*/ 	.word	0x00000013


	//----- nvinfo : EIATTR_FRAME_SIZE
	.align		4
.L_7:
        /*0030*/ 	.byte	0x04, 0x11
        /*0032*/ 	.short	(.L_9 - .L_8)
	.align		4
.L_8:
        /*0034*/ 	.word	index@($__internal_4_$__cuda_sm3x_div_rn_noftz_f32_slowpath)
        /*0038*/ 	.word	0x00000000


	//----- nvinfo : EIATTR_FRAME_SIZE
	.align		4
.L_9:
        /*003c*/ 	.byte	0x04, 0x11
        /*003e*/ 	.short	(.L_11 - .L_10)
	.align		4
.L_10:
        /*0040*/ 	.word	index@(_Z28apply_color_gain_linear_rgbaILi512EEvPK6uchar4PS0_iiifff)
        /*0044*/ 	.word	0x00000000


	//----- nvinfo : EIATTR_REGCOUNT
	.align		4
.L_11:
        /*0048*/ 	.byte	0x04, 0x2f
        /*004a*/ 	.short	(.L_13 - .L_12)
	.align		4
.L_12:
        /*004c*/ 	.word	index@(_Z27apply_color_gain_linear_rgbILi256EEvPK6uchar3PS0_iiifff)
        /*0050*/ 	.word	0x00000013


	//----- nvinfo : EIATTR_FRAME_SIZE
	.align		4
.L_13:
        /*0054*/ 	.byte	0x04, 0x11
        /*0056*/ 	.short	(.L_15 - .L_14)
	.align		4
.L_14:
        /*0058*/ 	.word	index@($__internal_3_$__cuda_sm3x_div_rn_noftz_f32_slowpath)
        /*005c*/ 	.word	0x00000000


	//----- nvinfo : EIATTR_FRAME_SIZE
	.align		4
.L_15:
        /*0060*/ 	.byte	0x04, 0x11
        /*0062*/ 	.short	(.L_17 - .L_16)
	.align		4
.L_16:
        /*0064*/ 	.word	index@(_Z27apply_color_gain_linear_rgbILi256EEvPK6uchar3PS0_iiifff)
        /*0068*/ 	.word	0x00000000


	//----- nvinfo : EIATTR_REGCOUNT
	.align		4
.L_17:
        /*006c*/ 	.byte	0x04, 0x2f
        /*006e*/ 	.short	(.L_19 - .L_18)
	.align		4
.L_18:
        /*0070*/ 	.word	index@(_Z27apply_color_gain_linear_rgbILi512EEvPK6uchar3PS0_iiifff)
        /*0074*/ 	.word	0x00000013


	//----- nvinfo : EIATTR_FRAME_SIZE
	.align		4
.L_19:
        /*0078*/ 	.byte	0x04, 0x11
        /*007a*/ 	.short	(.L_21 - .L_20)
	.align		4
.L_20:
        /*007c*/ 	.word	index@($__internal_2_$__cuda_sm3x_div_rn_noftz_f32_slowpath)
        /*0080*/ 	.word	0x00000000


	//----- nvinfo : EIATTR_FRAME_SIZE
	.align		4
.L_21:
        /*0084*/ 	.byte	0x04, 0x11
        /*0086*/ 	.short	(.L_23 - .L_22)
	.align		4
.L_22:
        /*0088*/ 	.word	index@(_Z27apply_color_gain_linear_rgbILi512EEvPK6uchar3PS0_iiifff)
        /*008c*/ 	.word	0x00000000


	//----- nvinfo : EIATTR_REGCOUNT
	.align		4
.L_23:
        /*0090*/ 	.byte	0x04, 0x2f
        /*0092*/ 	.short	(.L_25 - .L_24)
	.align		4
.L_24:
        /*0094*/ 	.word	index@(_Z25apply_color_gain_fast_rgbILi256EEvPK6uchar3PS0_iiifff)
        /*0098*/ 	.word	0x00000014


	//----- nvinfo : EIATTR_FRAME_SIZE
	.align		4
.L_25:
        /*009c*/ 	.byte	0x04, 0x11
        /*009e*/ 	.short	(.L_27 - .L_26)
	.align		4
.L_26:
        /*00a0*/ 	.word	index@($__internal_1_$__cuda_sm3x_div_rn_noftz_f32_slowpath)
        /*00a4*/ 	.word	0x00000000


	//----- nvinfo : EIATTR_FRAME_SIZE
	.align		4
.L_27:
        /*00a8*/ 	.byte	0x04, 0x11
        /*00aa*/ 	.short	(.L_29 - .L_28)
	.align		4
.L_28:
        /*00ac*/ 	.word	index@(_Z25apply_color_gain_fast_rgbILi256EEvPK6uchar3PS0_iiifff)
        /*00b0*/ 	.word	0x00000000


	//----- nvinfo : EIATTR_REGCOUNT
	.align		4
.L_29:
        /*00b4*/ 	.byte	0x04, 0x2f
        /*00b6*/ 	.short	(.L_31 - .L_30)
	.align		4
.L_30:
        /*00b8*/ 	.word	index@(_Z25apply_color_gain_fast_rgbILi512EEvPK6uchar3PS0_iiifff)
        /*00bc*/ 	.word	0x00000014


	//----- nvinfo : EIATTR_FRAME_SIZE
	.align		4
.L_31:
        /*00c0*/ 	.byte	0x04, 0x11
        /*00c2*/ 	.short	(.L_33 - .L_32)
	.align		4
.L_32:
        /*00c4*/ 	.word	index@($__internal_0_$__cuda_sm3x_div_rn_noftz_f32_slowpath)
        /*00c8*/ 	.word	0x00000000


	//----- nvinfo : EIATTR_FRAME_SIZE
	.align		4
.L_33:
        /*00cc*/ 	.byte	0x04, 0x11
        /*00ce*/ 	.short	(.L_35 - .L_34)
	.align		4
.L_34:
        /*00d0*/ 	.word	index@(_Z25apply_color_gain_fast_rgbILi512EEvPK6uchar3PS0_iiifff)
        /*00d4*/ 	.word	0x00000000


	//----- nvinfo : EIATTR_MIN_STACK_SIZE
	.align		4
.L_35:
        /*00d8*/ 	.byte	0x04, 0x12
        /*00da*/ 	.short	(.L_37 - .L_36)
	.align		4
.L_36:
        /*00dc*/ 	.word	index@(_Z25apply_color_gain_fast_rgbILi512EEvPK6uchar3PS0_iiifff)
        /*00e0*/ 	.word	0x00000000


	//----- nvinfo : EIATTR_MIN_STACK_SIZE
	.align		4
.L_37:
        /*00e4*/ 	.byte	0x04, 0x12
        /*00e6*/ 	.short	(.L_39 - .L_38)
	.align		4
.L_38:
        /*00e8*/ 	.word	index@(_Z25apply_color_gain_fast_rgbILi256EEvPK6uchar3PS0_iiifff)
        /*00ec*/ 	.word	0x00000000


	//----- nvinfo : EIATTR_MIN_STACK_SIZE
	.align		4
.L_39:
        /*00f0*/ 	.byte	0x04, 0x12
        /*00f2*/ 	.short	(.L_41 - .L_40)
	.align		4
.L_40:
        /*00f4*/ 	.word	index@(_Z27apply_color_gain_linear_rgbILi512EEvPK6uchar3PS0_iiifff)
        /*00f8*/ 	.word	0x00000000


	//----- nvinfo : EIATTR_MIN_STACK_SIZE
	.align		4
.L_41:
        /*00fc*/ 	.byte	0x04, 0x12
        /*00fe*/ 	.short	(.L_43 - .L_42)
	.align		4
.L_42:
        /*0100*/ 	.word	index@(_Z27apply_color_gain_linear_rgbILi256EEvPK6uchar3PS0_iiifff)
        /*0104*/ 	.word	0x00000000


	//----- nvinfo : EIATTR_MIN_STACK_SIZE
	.align		4
.L_43:
        /*0108*/ 	.byte	0x04, 0x12
        /*010a*/ 	.short	(.L_45 - .L_44)
	.align		4
.L_44:
        /*010c*/ 	.word	index@(_Z28apply_color_gain_linear_rgbaILi512EEvPK6uchar4PS0_iiifff)
        /*0110*/ 	.word	0x00000000


	//----- nvinfo : EIATTR_MIN_STACK_SIZE
	.align		4
.L_45:
        /*0114*/ 	.byte	0x04, 0x12
        /*0116*/ 	.short	(.L_47 - .L_46)
	.align		4
.L_46:
        /*0118*/ 	.word	index@(_Z28apply_color_gain_linear_rgbaILi256EEvPK6uchar4PS0_iiifff)
        /*011c*/ 	.word	0x00000000
.L_47:


//--------------------- .nv.compat                --------------------------
	.section	.nv.compat,"",@"SHT_CUDA_COMPAT_INFO"
	.align	4
        /*0000*/ 	.byte	0x02, 0x09, 0x00, 0x00, 0x02, 0x02, 0x01, 0x00, 0x02, 0x05, 0x05, 0x00, 0x03, 0x07, 0x01, 0x01
        /*0010*/ 	.byte	0x02, 0x03, 0x00, 0x00, 0x02, 0x06, 0x01, 0x00, 0x04, 0x0b, 0x08, 0x00, 0x01, 0x00, 0x00, 0x00
        /*0020*/ 	.byte	0x00, 0x00, 0x00, 0x00


//--------------------- .nv.info._Z25apply_color_gain_fast_rgbILi512EEvPK6uchar3PS0_iiifff --------------------------
	.section	.nv.info._Z25apply_color_gain_fast_rgbILi512EEvPK6uchar3PS0_iiifff,"",@"SHT_CUDA_INFO"
	.sectionflags	@""
	.align	4


	//----- nvinfo : EIATTR_CUDA_API_VERSION
	.align		4
        /*0000*/ 	.byte	0x04, 0x37
        /*0002*/ 	.short	(.L_49 - .L_48)
.L_48:
        /*0004*/ 	.word	0x00000082


	//----- nvinfo : EIATTR_KPARAM_INFO
	.align		4
.L_49:
        /*0008*/ 	.byte	0x04, 0x17
        /*000a*/ 	.short	(.L_51 - .L_50)
.L_50:
        /*000c*/ 	.word	0x00000000
        /*0010*/ 	.short	0x0007
        /*0012*/ 	.short	0x0024
        /*0014*/ 	.byte	0x00, 0xf0, 0x11, 0x00


	//----- nvinfo : EIATTR_KPARAM_INFO
	.align		4
.L_51:
        /*0018*/ 	.byte	0x04, 0x17
        /*001a*/ 	.short	(.L_53 - .L_52)
.L_52:
        /*001c*/ 	.word	0x00000000
        /*0020*/ 	.short	0x0006
        /*0022*/ 	.short	0x0020
        /*0024*/ 	.byte	0x00, 0xf0, 0x11, 0x00


	//----- nvinfo : EIATTR_KPARAM_INFO
	.align		4
.L_53:
        /*0028*/ 	.byte	0x04, 0x17
        /*002a*/ 	.short	(.L_55 - .L_54)
.L_54:
        /*002c*/ 	.word	0x00000000
        /*0030*/ 	.short	0x0005
        /*0032*/ 	.short	0x001c
        /*0034*/ 	.byte	0x00, 0xf0, 0x11, 0x00


	//----- nvinfo : EIATTR_KPARAM_INFO
	.align		4
.L_55:
        /*0038*/ 	.byte	0x04, 0x17
        /*003a*/ 	.short	(.L_57 - .L_56)
.L_56:
        /*003c*/ 	.word	0x00000000
        /*0040*/ 	.short	0x0004
        /*0042*/ 	.short	0x0018
        /*0044*/ 	.byte	0x00, 0xf0, 0x11, 0x00


	//----- nvinfo : EIATTR_KPARAM_INFO
	.align		4
.L_57:
        /*0048*/ 	.byte	0x04, 0x17
        /*004a*/ 	.short	(.L_59 - .L_58)
.L_58:
        /*004c*/ 	.word	0x00000000
        /*0050*/ 	.short	0x0003
        /*0052*/ 	.short	0x0014
        /*0054*/ 	.byte	0x00, 0xf0, 0x11, 0x00


	//----- nvinfo : EIATTR_KPARAM_INFO
	.align		4
.L_59:
        /*0058*/ 	.byte	0x04, 0x17
        /*005a*/ 	.short	(.L_61 - .L_60)
.L_60:
        /*005c*/ 	.word	0x00000000
        /*0060*/ 	.short	0x0002
        /*0062*/ 	.short	0x0010
        /*0064*/ 	.byte	0x00, 0xf0, 0x11, 0x00


	//----- nvinfo : EIATTR_KPARAM_INFO
	.align		4
.L_61:
        /*0068*/ 	.byte	0x04, 0x17
        /*006a*/ 	.short	(.L_63 - .L_62)
.L_62:
        /*006c*/ 	.word	0x00000000
        /*0070*/ 	.short	0x0001
        /*0072*/ 	.short	0x0008
        /*0074*/ 	.byte	0x00, 0xf5, 0x21, 0x00


	//----- nvinfo : EIATTR_KPARAM_INFO
	.align		4
.L_63:
        /*0078*/ 	.byte	0x04, 0x17
        /*007a*/ 	.short	(.L_65 - .L_64)
.L_64:
        /*007c*/ 	.word	0x00000000
        /*0080*/ 	.short	0x0000
        /*0082*/ 	.short	0x0000
        /*0084*/ 	.byte	0x00, 0xf5, 0x21, 0x00


	//----- nvinfo : EIATTR_SPARSE_MMA_MASK
	.align		4
.L_65:
        /*0088*/ 	.byte	0x03, 0x50
        /*008a*/ 	.short	0x0000


	//----- nvinfo : EIATTR_MAXREG_COUNT
	.align		4
        /*008c*/ 	.byte	0x03, 0x1b
        /*008e*/ 	.short	0x0080


	//----- nvinfo : EIATTR_MERCURY_ISA_VERSION
	.align		4
        /*0090*/ 	.byte	0x03, 0x5f
        /*0092*/ 	.short	0x0101


	//----- nvinfo : EIATTR_VRC_CTA_INIT_COUNT
	.align		4
        /*0094*/ 	.byte	0x02, 0x4a
	.zero		1
	.zero		1


	//----- nvinfo : EIATTR_EXIT_INSTR_OFFSETS
	.align		4
        /*0098*/ 	.byte	0x04, 0x1c
        /*009a*/ 	.short	(.L_67 - .L_66)


	//   ....[0]....
.L_66:
        /*009c*/ 	.word	0x00000090


	//   ....[1]....
        /*00a0*/ 	.word	0x00001f60


	//----- nvinfo : EIATTR_MAX_THREADS
	.align		4
.L_67:
        /*00a4*/ 	.byte	0x04, 0x05
        /*00a6*/ 	.short	(.L_69 - .L_68)
.L_68:
        /*00a8*/ 	.word	0x00000200
        /*00ac*/ 	.word	0x00000001
        /*00b0*/ 	.word	0x00000001


	//----- nvinfo : EIATTR_CRS_STACK_SIZE
	.align		4
.L_69:
        /*00b4*/ 	.byte	0x04, 0x1e
        /*00b6*/ 	.short	(.L_71 - .L_70)
.L_70:
        /*00b8*/ 	.word	0x00000000


	//----- nvinfo : EIATTR_CBANK_PARAM_SIZE
	.align		4
.L_71:
        /*00bc*/ 	.byte	0x03, 0x19
        /*00be*/ 	.short	0x0028


	//----- nvinfo : EIATTR_PARAM_CBANK
	.align		4
        /*00c0*/ 	.byte	0x04, 0x0a
        /*00c2*/ 	.short	(.L_73 - .L_72)
	.align		4
.L_72:
        /*00c4*/ 	.word	index@(.nv.constant0._Z25apply_color_gain_fast_rgbILi512EEvPK6uchar3PS0_iiifff)
        /*00c8*/ 	.short	0x0380
        /*00ca*/ 	.short	0x0028


	//----- nvinfo : EIATTR_SW_WAR
	.align		4
.L_73:
        /*00cc*/ 	.byte	0x04, 0x36
        /*00ce*/ 	.short	(.L_75 - .L_74)
.L_74:
        /*00d0*/ 	.word	0x00000008
.L_75:


//--------------------- .nv.info._Z25apply_color_gain_fast_rgbILi256EEvPK6uchar3PS0_iiifff --------------------------
	.section	.nv.info._Z25apply_color_gain_fast_rgbILi256EEvPK6uchar3PS0_iiifff,"",@"SHT_CUDA_INFO"
	.sectionflags	@""
	.align	4


	//----- nvinfo : EIATTR_CUDA_API_VERSION
	.align		4
        /*0000*/ 	.byte	0x04, 0x37
        /*0002*/ 	.short	(.L_77 - .L_76)
.L_76:
        /*0004*/ 	.word	0x00000082


	//----- nvinfo : EIATTR_KPARAM_INFO
	.align		4
.L_77:
        /*0008*/ 	.byte	0x04, 0x17
        /*000a*/ 	.short	(.L_79 - .L_78)
.L_78:
        /*000c*/ 	.word	0x00000000
        /*0010*/ 	.short	0x0007
        /*0012*/ 	.short	0x0024
        /*0014*/ 	.byte	0x00, 0xf0, 0x11, 0x00


	//----- nvinfo : EIATTR_KPARAM_INFO
	.align		4
.L_79:
        /*0018*/ 	.byte	0x04, 0x17
        /*001a*/ 	.short	(.L_81 - .L_80)
.L_80:
        /*001c*/ 	.word	0x00000000
        /*0020*/ 	.short	0x0006
        /*0022*/ 	.short	0x0020
        /*0024*/ 	.byte	0x00, 0xf0, 0x11, 0x00


	//----- nvinfo : EIATTR_KPARAM_INFO
	.align		4
.L_81:
        /*0028*/ 	.byte	0x04, 0x17
        /*002a*/ 	.short	(.L_83 - .L_82)
.L_82:
        /*002c*/ 	.word	0x00000000
        /*0030*/ 	.short	0x0005
        /*0032*/ 	.short	0x001c
        /*0034*/ 	.byte	0x00, 0xf0, 0x11, 0x00


	//----- nvinfo : EIATTR_KPARAM_INFO
	.align		4
.L_83:
        /*0038*/ 	.byte	0x04, 0x17
        /*003a*/ 	.short	(.L_85 - .L_84)
.L_84:
        /*003c*/ 	.word	0x00000000
        /*0040*/ 	.short	0x0004
        /*0042*/ 	.short	0x0018
        /*0044*/ 	.byte	0x00, 0xf0, 0x11, 0x00


	//----- nvinfo : EIATTR_KPARAM_INFO
	.align		4
.L_85:
        /*0048*/ 	.byte	0x04, 0x17
        /*004a*/ 	.short	(.L_87 - .L_86)
.L_86:
        /*004c*/ 	.word	0x00000000
        /*0050*/ 	.short	0x0003
        /*0052*/ 	.short	0x0014
        /*0054*/ 	.byte	0x00, 0xf0, 0x11, 0x00


	//----- nvinfo : EIATTR_KPARAM_INFO
	.align		4
.L_87:
        /*0058*/ 	.byte	0x04, 0x17
        /*005a*/ 	.short	(.L_89 - .L_88)
.L_88:
        /*005c*/ 	.word	0x00000000
        /*0060*/ 	.short	0x0002
        /*0062*/ 	.short	0x0010
        /*0064*/ 	.byte	0x00, 0xf0, 0x11, 0x00


	//----- nvinfo : EIATTR_KPARAM_INFO
	.align		4
.L_89:
        /*0068*/ 	.byte	0x04, 0x17
        /*006a*/ 	.short	(.L_91 - .L_90)
.L_90:
        /*006c*/ 	.word	0x00000000
        /*0070*/ 	.short	0x0001
        /*0072*/ 	.short	0x0008
        /*0074*/ 	.byte	0x00, 0xf5, 0x21, 0x00


	//----- nvinfo : EIATTR_KPARAM_INFO
	.align		4
.L_91:
        /*0078*/ 	.byte	0x04, 0x17
        /*007a*/ 	.short	(.L_93 - .L_92)
.L_92:
        /*007c*/ 	.word	0x00000000
        /*0080*/ 	.short	0x0000
        /*0082*/ 	.short	0x0000
        /*0084*/ 	.byte	0x00, 0xf5, 0x21, 0x00


	//----- nvinfo : EIATTR_SPARSE_MMA_MASK
	.align		4
.L_93:
        /*0088*/ 	.byte	0x03, 0x50
        /*008a*/ 	.short	0x0000


	//----- nvinfo : EIATTR_MAXREG_COUNT
	.align		4
        /*008c*/ 	.byte	0x03, 0x1b
        /*008e*/ 	.short	0x00ff


	//----- nvinfo : EIATTR_MERCURY_ISA_VERSION
	.align		4
        /*0090*/ 	.byte	0x03, 0x5f
        /*0092*/ 	.short	0x0101


	//----- nvinfo : EIATTR_VRC_CTA_INIT_COUNT
	.align		4
        /*0094*/ 	.byte	0x02, 0x4a
	.zero		1
	.zero		1


	//----- nvinfo : EIATTR_EXIT_INSTR_OFFSETS
	.align		4
        /*0098*/ 	.byte	0x04, 0x1c
        /*009a*/ 	.short	(.L_95 - .L_94)


	//   ....[0]....
.L_94:
        /*009c*/ 	.word	0x00000090


	//   ....[1]....
        /*00a0*/ 	.word	0x00001f60


	//----- nvinfo : EIATTR_MAX_THREADS
	.align		4
.L_95:
        /*00a4*/ 	.byte	0x04, 0x05
        /*00a6*/ 	.short	(.L_97 - .L_96)
.L_96:
        /*00a8*/ 	.word	0x00000100
        /*00ac*/ 	.word	0x00000001
        /*00b0*/ 	.word	0x00000001


	//----- nvinfo : EIATTR_CRS_STACK_SIZE
	.align		4
.L_97:
        /*00b4*/ 	.byte	0x04, 0x1e
        /*00b6*/ 	.short	(.L_99 - .L_98)
.L_98:
        /*00b8*/ 	.word	0x00000000


	//----- nvinfo : EIATTR_CBANK_PARAM_SIZE
	.align		4
.L_99:
        /*00bc*/ 	.byte	0x03, 0x19
        /*00be*/ 	.short	0x0028


	//----- nvinfo : EIATTR_PARAM_CBANK
	.align		4
        /*00c0*/ 	.byte	0x04, 0x0a
        /*00c2*/ 	.short	(.L_101 - .L_100)
	.align		4
.L_100:
        /*00c4*/ 	.word	index@(.nv.constant0._Z25apply_color_gain_fast_rgbILi256EEvPK6uchar3PS0_iiifff)
        /*00c8*/ 	.short	0x0380
        /*00ca*/ 	.short	0x0028


	//----- nvinfo : EIATTR_SW_WAR
	.align		4
.L_101:
        /*00cc*/ 	.byte	0x04, 0x36
        /*00ce*/ 	.short	(.L_103 - .L_102)
.L_102:
        /*00d0*/ 	.word	0x00000008
.L_103:


//--------------------- .nv.info._Z27apply_color_gain_linear_rgbILi512EEvPK6uchar3PS0_iiifff --------------------------
	.section	.nv.info._Z27apply_color_gain_linear_rgbILi512EEvPK6uchar3PS0_iiifff,"",@"SHT_CUDA_INFO"
	.sectionflags	@""
	.align	4


	//----- nvinfo : EIATTR_CUDA_API_VERSION
	.align		4
        /*0000*/ 	.byte	0x04, 0x37
        /*0002*/ 	.short	(.L_105 - .L_104)
.L_104:
        /*0004*/ 	.word	0x00000082


	//----- nvinfo : EIATTR_KPARAM_INFO
	.align		4
.L_105:
        /*0008*/ 	.byte	0x04, 0x17
        /*000a*/ 	.short	(.L_107 - .L_106)
.L_106:
        /*000c*/ 	.word	0x00000000
        /*0010*/ 	.short	0x0007
        /*0012*/ 	.short	0x0024
        /*0014*/ 	.byte	0x00, 0xf0, 0x11, 0x00


	//----- nvinfo : EIATTR_KPARAM_INFO
	.align		4
.L_107:
        /*0018*/ 	.byte	0x04, 0x17
        /*001a*/ 	.short	(.L_109 - .L_108)
.L_108:
        /*001c*/ 	.word	0x00000000
        /*0020*/ 	.short	0x0006
        /*0022*/ 	.short	0x0020
        /*0024*/ 	.byte	0x00, 0xf0, 0x11, 0x00


	//----- nvinfo : EIATTR_KPARAM_INFO
	.align		4
.L_109:
        /*0028*/ 	.byte	0x04, 0x17
        /*002a*/ 	.short	(.L_111 - .L_110)
.L_110:
        /*002c*/ 	.word	0x00000000
        /*0030*/ 	.short	0x0005
        /*0032*/ 	.short	0x001c
        /*0034*/ 	.byte	0x00, 0xf0, 0x11, 0x00


	//----- nvinfo : EIATTR_KPARAM_INFO
	.align		4
.L_111:
        /*0038*/ 	.byte	0x04, 0x17
        /*003a*/ 	.short	(.L_113 - .L_112)
.L_112:
        /*003c*/ 	.word	0x00000000
        /*0040*/ 	.short	0x0004
        /*0042*/ 	.short	0x0018
        /*0044*/ 	.byte	0x00, 0xf0, 0x11, 0x00


	//----- nvinfo : EIATTR_KPARAM_INFO
	.align		4
.L_113:
        /*0048*/ 	.byte	0x04, 0x17
        /*004a*/ 	.short	(.L_115 - .L_114)
.L_114:
        /*004c*/ 	.word	0x00000000
        /*0050*/ 	.short	0x0003
        /*0052*/ 	.short	0x0014
        /*0054*/ 	.byte	0x00, 0xf0, 0x11, 0x00


	//----- nvinfo : EIATTR_KPARAM_INFO
	.align		4
.L_115:
        /*0058*/ 	.byte	0x04, 0x17
        /*005a*/ 	.short	(.L_117 - .L_116)
.L_116:
        /*005c*/ 	.word	0x00000000
        /*0060*/ 	.short	0x0002
        /*0062*/ 	.short	0x0010
        /*0064*/ 	.byte	0x00, 0xf0, 0x11, 0x00


	//----- nvinfo : EIATTR_KPARAM_INFO
	.align		4
.L_117:
        /*0068*/ 	.byte	0x04, 0x17
        /*006a*/ 	.short	(.L_119 - .L_118)
.L_118:
        /*006c*/ 	.word	0x00000000
        /*0070*/ 	.short	0x0001
        /*0072*/ 	.short	0x0008
        /*0074*/ 	.byte	0x00, 0xf5, 0x21, 0x00


	//----- nvinfo : EIATTR_KPARAM_INFO
	.align		4
.L_119:
        /*0078*/ 	.byte	0x04, 0x17
        /*007a*/ 	.short	(.L_121 - .L_120)
.L_120:
        /*007c*/ 	.word	0x00000000
        /*0080*/ 	.short	0x0000
        /*0082*/ 	.short	0x0000
        /*0084*/ 	.byte	0x00, 0xf5, 0x21, 0x00


	//----- nvinfo : EIATTR_SPARSE_MMA_MASK
	.align		4
.L_121:
        /*0088*/ 	.byte	0x03, 0x50
        /*008a*/ 	.short	0x0000


	//----- nvinfo : EIATTR_MAXREG_COUNT
	.align		4
        /*008c*/ 	.byte	0x03, 0x1b
        /*008e*/ 	.short	0x0080


	//----- nvinfo : EIATTR_MERCURY_ISA_VERSION
	.align		4
        /*0090*/ 	.byte	0x03, 0x5f
        /*0092*/ 	.short	0x0101


	//----- nvinfo : EIATTR_VRC_CTA_INIT_COUNT
	.align		4
        /*0094*/ 	.byte	0x02, 0x4a
	.zero		1
	.zero		1


	//----- nvinfo : EIATTR_EXIT_INSTR_OFFSETS
	.align		4
        /*0098*/ 	.byte	0x04, 0x1c
        /*009a*/ 	.short	(.L_123 - .L_122)


	//   ....[0]....
.L_122:
        /*009c*/ 	.word	0x00000090


	//   ....[1]....
        /*00a0*/ 	.word	0x00002700


	//----- nvinfo : EIATTR_MAX_THREADS
	.align		4
.L_123:
        /*00a4*/ 	.byte	0x04, 0x05
        /*00a6*/ 	.short	(.L_125 - .L_124)
.L_124:
        /*00a8*/ 	.word	0x00000200
        /*00ac*/ 	.word	0x00000001
        /*00b0*/ 	.word	0x00000001


	//----- nvinfo : EIATTR_CRS_STACK_SIZE
	.align		4
.L_125:
        /*00b4*/ 	.byte	0x04, 0x1e
        /*00b6*/ 	.short	(.L_127 - .L_126)
.L_126:
        /*00b8*/ 	.word	0x00000000


	//----- nvinfo : EIATTR_CBANK_PARAM_SIZE
	.align		4
.L_127:
        /*00bc*/ 	.byte	0x03, 0x19
        /*00be*/ 	.short	0x0028


	//----- nvinfo : EIATTR_PARAM_CBANK
	.align		4
        /*00c0*/ 	.byte	0x04, 0x0a
        /*00c2*/ 	.short	(.L_129 - .L_128)
	.align		4
.L_128:
        /*00c4*/ 	.word	index@(.nv.constant0._Z27apply_color_gain_linear_rgbILi512EEvPK6uchar3PS0_iiifff)
        /*00c8*/ 	.short	0x0380
        /*00ca*/ 	.short	0x0028


	//----- nvinfo : EIATTR_SW_WAR
	.align		4
.L_129:
        /*00cc*/ 	.byte	0x04, 0x36
        /*00ce*/ 	.short	(.L_131 - .L_130)
.L_130:
        /*00d0*/ 	.word	0x00000008
.L_131:


//--------------------- .nv.info._Z27apply_color_gain_linear_rgbILi256EEvPK6uchar3PS0_iiifff --------------------------
	.section	.nv.info._Z27apply_color_gain_linear_rgbILi256EEvPK6uchar3PS0_iiifff,"",@"SHT_CUDA_INFO"
	.sectionflags	@""
	.align	4


	//----- nvinfo : EIATTR_CUDA_API_VERSION
	.align		4
        /*0000*/ 	.byte	0x04, 0x37
        /*0002*/ 	.short	(.L_133 - .L_132)
.L_132:
        /*0004*/ 	.word	0x00000082


	//----- nvinfo : EIATTR_KPARAM_INFO
	.align		4
.L_133:
        /*0008*/ 	.byte	0x04, 0x17
        /*000a*/ 	.short	(.L_135 - .L_134)
.L_134:
        /*000c*/ 	.word	0x00000000
        /*0010*/ 	.short	0x0007
        /*0012*/ 	.short	0x0024
        /*0014*/ 	.byte	0x00, 0xf0, 0x11, 0x00


	//----- nvinfo : EIATTR_KPARAM_INFO
	.align		4
.L_135:
        /*0018*/ 	.byte	0x04, 0x17
        /*001a*/ 	.short	(.L_137 - .L_136)
.L_136:
        /*001c*/ 	.word	0x00000000
        /*0020*/ 	.short	0x0006
        /*0022*/ 	.short	0x0020
        /*0024*/ 	.byte	0x00, 0xf0, 0x11, 0x00


	//----- nvinfo : EIATTR_KPARAM_INFO
	.align		4
.L_137:
        /*0028*/ 	.byte	0x04, 0x17
        /*002a*/ 	.short	(.L_139 - .L_138)
.L_138:
        /*002c*/ 	.word	0x00000000
        /*0030*/ 	.short	0x0005
        /*0032*/ 	.short	0x001c
        /*0034*/ 	.byte	0x00, 0xf0, 0x11, 0x00


	//----- nvinfo : EIATTR_KPARAM_INFO
	.align		4
.L_139:
        /*0038*/ 	.byte	0x04, 0x17
        /*003a*/ 	.short	(.L_141 - .L_140)
.L_140:
        /*003c*/ 	.word	0x00000000
        /*0040*/ 	.short	0x0004
        /*0042*/ 	.short	0x0018
        /*0044*/ 	.byte	0x00, 0xf0, 0x11, 0x00


	//----- nvinfo : EIATTR_KPARAM_INFO
	.align		4
.L_141:
        /*0048*/ 	.byte	0x04, 0x17
        /*004a*/ 	.short	(.L_143 - .L_142)
.L_142:
        /*004c*/ 	.word	0x00000000
        /*0050*/ 	.short	0x0003
        /*0052*/ 	.short	0x0014
        /*0054*/ 	.byte	0x00, 0xf0, 0x11, 0x00


	//----- nvinfo : EIATTR_KPARAM_INFO
	.align		4
.L_143:
        /*0058*/ 	.byte	0x04, 0x17
        /*005a*/ 	.short	(.L_145 - .L_144)
.L_144:
        /*005c*/ 	.word	0x00000000
        /*0060*/ 	.short	0x0002
        /*0062*/ 	.short	0x0010
        /*0064*/ 	.byte	0x00, 0xf0, 0x11, 0x00


	//----- nvinfo : EIATTR_KPARAM_INFO
	.align		4
.L_145:
        /*0068*/ 	.byte	0x04, 0x17
        /*006a*/ 	.short	(.L_147 - .L_146)
.L_146:
        /*006c*/ 	.word	0x00000000
        /*0070*/ 	.short	0x0001
        /*0072*/ 	.short	0x0008
        /*0074*/ 	.byte	0x00, 0xf5, 0x21, 0x00


	//----- nvinfo : EIATTR_KPARAM_INFO
	.align		4
.L_147:
        /*0078*/ 	.byte	0x04, 0x17
        /*007a*/ 	.short	(.L_149 - .L_148)
.L_148:
        /*007c*/ 	.word	0x00000000
        /*0080*/ 	.short	0x0000
        /*0082*/ 	.short	0x0000
        /*0084*/ 	.byte	0x00, 0xf5, 0x21, 0x00


	//----- nvinfo : EIATTR_SPARSE_MMA_MASK
	.align		4
.L_149:
        /*0088*/ 	.byte	0x03, 0x50
        /*008a*/ 	.short	0x0000


	//----- nvinfo : EIATTR_MAXREG_COUNT
	.align		4
        /*008c*/ 	.byte	0x03, 0x1b
        /*008e*/ 	.short	0x00ff


	//----- nvinfo : EIATTR_MERCURY_ISA_VERSION
	.align		4
        /*0090*/ 	.byte	0x03, 0x5f
        /*0092*/ 	.short	0x0101


	//----- nvinfo : EIATTR_VRC_CTA_INIT_COUNT
	.align		4
        /*0094*/ 	.byte	0x02, 0x4a
	.zero		1
	.zero		1


	//----- nvinfo : EIATTR_EXIT_INSTR_OFFSETS
	.align		4
        /*0098*/ 	.byte	0x04, 0x1c
        /*009a*/ 	.short	(.L_151 - .L_150)


	//   ....[0]....
.L_150:
        /*009c*/ 	.word	0x00000090


	//   ....[1]....
        /*00a0*/ 	.word	0x00002700


	//----- nvinfo : EIATTR_MAX_THREADS
	.align		4
.L_151:
        /*00a4*/ 	.byte	0x04, 0x05
        /*00a6*/ 	.short	(.L_153 - .L_152)
.L_152:
        /*00a8*/ 	.word	0x00000100
        /*00ac*/ 	.word	0x00000001
        /*00b0*/ 	.word	0x00000001


	//----- nvinfo : EIATTR_CRS_STACK_SIZE
	.align		4
.L_153:
        /*00b4*/ 	.byte	0x04, 0x1e
        /*00b6*/ 	.short	(.L_155 - .L_154)
.L_154:
        /*00b8*/ 	.word	0x00000000


	//----- nvinfo : EIATTR_CBANK_PARAM_SIZE
	.align		4
.L_155:
        /*00bc*/ 	.byte	0x03, 0x19
        /*00be*/ 	.short	0x0028


	//----- nvinfo : EIATTR_PARAM_CBANK
	.align		4
        /*00c0*/ 	.byte	0x04, 0x0a
        /*00c2*/ 	.short	(.L_157 - .L_156)
	.align		4
.L_156:
        /*00c4*/ 	.word	index@(.nv.constant0._Z27apply_color_gain_linear_rgbILi256EEvPK6uchar3PS0_iiifff)
        /*00c8*/ 	.short	0x0380
        /*00ca*/ 	.short	0x0028


	//----- nvinfo : EIATTR_SW_WAR
	.align		4
.L_157:
        /*00cc*/ 	.byte	0x04, 0x36
        /*00ce*/ 	.short	(.L_159 - .L_158)
.L_158:
        /*00d0*/ 	.word	0x00000008
.L_159:


//--------------------- .nv.info._Z28apply_color_gain_linear_rgbaILi512EEvPK6uchar4PS0_iiifff --------------------------
	.section	.nv.info._Z28apply_color_gain_linear_rgbaILi512EEvPK6uchar4PS0_iiifff,"",@"SHT_CUDA_INFO"
	.sectionflags	@""
	.align	4


	//----- nvinfo : EIATTR_CUDA_API_VERSION
	.align		4
        /*0000*/ 	.byte	0x04, 0x37
        /*0002*/ 	.short	(.L_161 - .L_160)
.L_160:
        /*0004*/ 	.word	0x00000082


	//----- nvinfo : EIATTR_KPARAM_INFO
	.align		4
.L_161:
        /*0008*/ 	.byte	0x04, 0x17
        /*000a*/ 	.short	(.L_163 - .L_162)
.L_162:
        /*000c*/ 	.word	0x00000000
        /*0010*/ 	.short	0x0007
        /*0012*/ 	.short	0x0024
        /*0014*/ 	.byte	0x00, 0xf0, 0x11, 0x00


	//----- nvinfo : EIATTR_KPARAM_INFO
	.align		4
.L_163:
        /*0018*/ 	.byte	0x04, 0x17
        /*001a*/ 	.short	(.L_165 - .L_164)
.L_164:
        /*001c*/ 	.word	0x00000000
        /*0020*/ 	.short	0x0006
        /*0022*/ 	.short	0x0020
        /*0024*/ 	.byte	0x00, 0xf0, 0x11, 0x00


	//----- nvinfo : EIATTR_KPARAM_INFO
	.align		4
.L_165:
        /*0028*/ 	.byte	0x04, 0x17
        /*002a*/ 	.short	(.L_167 - .L_166)
.L_166:
        /*002c*/ 	.word	0x00000000
        /*0030*/ 	.short	0x0005
        /*0032*/ 	.short	0x001c
        /*0034*/ 	.byte	0x00, 0xf0, 0x11, 0x00


	//----- nvinfo : EIATTR_KPARAM_INFO
	.align		4
.L_167:
        /*0038*/ 	.byte	0x04, 0x17
        /*003a*/ 	.short	(.L_169 - .L_168)
.L_168:
        /*003c*/ 	.word	0x00000000
        /*0040*/ 	.short	0x0004
        /*0042*/ 	.short	0x0018
        /*0044*/ 	.byte	0x00, 0xf0, 0x11, 0x00


	//----- nvinfo : EIATTR_KPARAM_INFO
	.align		4
.L_169:
        /*0048*/ 	.byte	0x04, 0x17
        /*004a*/ 	.short	(.L_171 - .L_170)
.L_170:
        /*004c*/ 	.word	0x00000000
        /*0050*/ 	.short	0x0003
        /*0052*/ 	.short	0x0014
        /*0054*/ 	.byte	0x00, 0xf0, 0x11, 0x00


	//----- nvinfo : EIATTR_KPARAM_INFO
	.align		4
.L_171:
        /*0058*/ 	.byte	0x04, 0x17
        /*005a*/ 	.short	(.L_173 - .L_172)
.L_172:
        /*005c*/ 	.word	0x00000000
        /*0060*/ 	.short	0x0002
        /*0062*/ 	.short	0x0010
        /*0064*/ 	.byte	0x00, 0xf0, 0x11, 0x00


	//----- nvinfo : EIATTR_KPARAM_INFO
	.align		4
.L_173:
        /*0068*/ 	.byte	0x04, 0x17
        /*006a*/ 	.short	(.L_175 - .L_174)
.L_174:
        /*006c*/ 	.word	0x00000000
        /*0070*/ 	.short	0x0001
        /*0072*/ 	.short	0x0008
        /*0074*/ 	.byte	0x00, 0xf5, 0x21, 0x00


	//----- nvinfo : EIATTR_KPARAM_INFO
	.align		4
.L_175:
        /*0078*/ 	.byte	0x04, 0x17
        /*007a*/ 	.short	(.L_177 - .L_176)
.L_176:
        /*007c*/ 	.word	0x00000000
        /*0080*/ 	.short	0x0000
        /*0082*/ 	.short	0x0000
        /*0084*/ 	.byte	0x00, 0xf5, 0x21, 0x00


	//----- nvinfo : EIATTR_SPARSE_MMA_MASK
	.align		4
.L_177:
        /*0088*/ 	.byte	0x03, 0x50
        /*008a*/ 	.short	0x0000


	//----- nvinfo : EIATTR_MAXREG_COUNT
	.align		4
        /*008c*/ 	.byte	0x03, 0x1b
        /*008e*/ 	.short	0x0080


	//----- nvinfo : EIATTR_MERCURY_ISA_VERSION
	.align		4
        /*0090*/ 	.byte	0x03, 0x5f
        /*0092*/ 	.short	0x0101


	//----- nvinfo : EIATTR_VRC_CTA_INIT_COUNT
	.align		4
        /*0094*/ 	.byte	0x02, 0x4a
	.zero		1
	.zero		1


	//----- nvinfo : EIATTR_EXIT_INSTR_OFFSETS
	.align		4
        /*0098*/ 	.byte	0x04, 0x1c
        /*009a*/ 	.short	(.L_179 - .L_178)


	//   ....[0]....
.L_178:
        /*009c*/ 	.word	0x00000090


	//   ....[1]....
        /*00a0*/ 	.word	0x00002730


	//----- nvinfo : EIATTR_MAX_THREADS
	.align		4
.L_179:
        /*00a4*/ 	.byte	0x04, 0x05
        /*00a6*/ 	.short	(.L_181 - .L_180)
.L_180:
        /*00a8*/ 	.word	0x00000200
        /*00ac*/ 	.word	0x00000001
        /*00b0*/ 	.word	0x00000001


	//----- nvinfo : EIATTR_CRS_STACK_SIZE
	.align		4
.L_181:
        /*00b4*/ 	.byte	0x04, 0x1e
        /*00b6*/ 	.short	(.L_183 - .L_182)
.L_182:
        /*00b8*/ 	.word	0x00000000


	//----- nvinfo : EIATTR_CBANK_PARAM_SIZE
	.align		4
.L_183:
        /*00bc*/ 	.byte	0x03, 0x19
        /*00be*/ 	.short	0x0028


	//----- nvinfo : EIATTR_PARAM_CBANK
	.align		4
        /*00c0*/ 	.byte	0x04, 0x0a
        /*00c2*/ 	.short	(.L_185 - .L_184)
	.align		4
.L_184:
        /*00c4*/ 	.word	index@(.nv.constant0._Z28apply_color_gain_linear_rgbaILi512EEvPK6uchar4PS0_iiifff)
        /*00c8*/ 	.short	0x0380
        /*00ca*/ 	.short	0x0028


	//----- nvinfo : EIATTR_SW_WAR
	.align		4
.L_185:
        /*00cc*/ 	.byte	0x04, 0x36
        /*00ce*/ 	.short	(.L_187 - .L_186)
.L_186:
        /*00d0*/ 	.word	0x00000008
.L_187:


//--------------------- .nv.info._Z28apply_color_gain_linear_rgbaILi256EEvPK6uchar4PS0_iiifff --------------------------
	.section	.nv.info._Z28apply_color_gain_linear_rgbaILi256EEvPK6uchar4PS0_iiifff,"",@"SHT_CUDA_INFO"
	.sectionflags	@""
	.align	4


	//----- nvinfo : EIATTR_CUDA_API_VERSION
	.align		4
        /*0000*/ 	.byte	0x04, 0x37
        /*0002*/ 	.short	(.L_189 - .L_188)
.L_188:
        /*0004*/ 	.word	0x00000082


	//----- nvinfo : EIATTR_KPARAM_INFO
	.align		4
.L_189:
        /*0008*/ 	.byte	0x04, 0x17
        /*000a*/ 	.short	(.L_191 - .L_190)
.L_190:
        /*000c*/ 	.word	0x00000000
        /*0010*/ 	.short	0x0007
        /*0012*/ 	.short	0x0024
        /*0014*/ 	.byte	0x00, 0xf0, 0x11, 0x00


	//----- nvinfo : EIATTR_KPARAM_INFO
	.align		4
.L_191:
        /*0018*/ 	.byte	0x04, 0x17
        /*001a*/ 	.short	(.L_193 - .L_192)
.L_192:
        /*001c*/ 	.word	0x00000000
        /*0020*/ 	.short	0x0006
        /*0022*/ 	.short	0x0020
        /*0024*/ 	.byte	0x00, 0xf0, 0x11, 0x00


	//----- nvinfo : EIATTR_KPARAM_INFO
	.align		4
.L_193:
        /*0028*/ 	.byte	0x04, 0x17
        /*002a*/ 	.short	(.L_195 - .L_194)
.L_194:
        /*002c*/ 	.word	0x00000000
        /*0030*/ 	.short	0x0005
        /*0032*/ 	.short	0x001c
        /*0034*/ 	.byte	0x00, 0xf0, 0x11, 0x00


	//----- nvinfo : EIATTR_KPARAM_INFO
	.align		4
.L_195:
        /*0038*/ 	.byte	0x04, 0x17
        /*003a*/ 	.short	(.L_197 - .L_196)
.L_196:
        /*003c*/ 	.word	0x00000000
        /*0040*/ 	.short	0x0004
        /*0042*/ 	.short	0x0018
        /*0044*/ 	.byte	0x00, 0xf0, 0x11, 0x00


	//----- nvinfo : EIATTR_KPARAM_INFO
	.align		4
.L_197:
        /*0048*/ 	.byte	0x04, 0x17
        /*004a*/ 	.short	(.L_199 - .L_198)
.L_198:
        /*004c*/ 	.word	0x00000000
        /*0050*/ 	.short	0x0003
        /*0052*/ 	.short	0x0014
        /*0054*/ 	.byte	0x00, 0xf0, 0x11, 0x00


	//----- nvinfo : EIATTR_KPARAM_INFO
	.align		4
.L_199:
        /*0058*/ 	.byte	0x04, 0x17
        /*005a*/ 	.short	(.L_201 - .L_200)
.L_200:
        /*005c*/ 	.word	0x00000000
        /*0060*/ 	.short	0x0002
        /*0062*/ 	.short	0x0010
        /*0064*/ 	.byte	0x00, 0xf0, 0x11, 0x00


	//----- nvinfo : EIATTR_KPARAM_INFO
	.align		4
.L_201:
        /*0068*/ 	.byte	0x04, 0x17
        /*006a*/ 	.short	(.L_203 - .L_202)
.L_202:
        /*006c*/ 	.word	0x00000000
        /*0070*/ 	.short	0x0001
        /*0072*/ 	.short	0x0008
        /*0074*/ 	.byte	0x00, 0xf5, 0x21, 0x00


	//----- nvinfo : EIATTR_KPARAM_INFO
	.align		4
.L_203:
        /*0078*/ 	.byte	0x04, 0x17
        /*007a*/ 	.short	(.L_205 - .L_204)
.L_204:
        /*007c*/ 	.word	0x00000000
        /*0080*/ 	.short	0x0000
        /*0082*/ 	.short	0x0000
        /*0084*/ 	.byte	0x00, 0xf5, 0x21, 0x00


	//----- nvinfo : EIATTR_SPARSE_MMA_MASK
	.align		4
.L_205:
        /*0088*/ 	.byte	0x03, 0x50
        /*008a*/ 	.short	0x0000


	//----- nvinfo : EIATTR_MAXREG_COUNT
	.align		4
        /*008c*/ 	.byte	0x03, 0x1b
        /*008e*/ 	.short	0x00ff


	//----- nvinfo : EIATTR_MERCURY_ISA_VERSION
	.align		4
        /*0090*/ 	.byte	0x03, 0x5f
        /*0092*/ 	.short	0x0101


	//----- nvinfo : EIATTR_VRC_CTA_INIT_COUNT
	.align		4
        /*0094*/ 	.byte	0x02, 0x4a
	.zero		1
	.zero		1


	//----- nvinfo : EIATTR_EXIT_INSTR_OFFSETS
	.align		4
        /*0098*/ 	.byte	0x04, 0x1c
        /*009a*/ 	.short	(.L_207 - .L_206)


	//   ....[0]....
.L_206:
        /*009c*/ 	.word	0x00000090


	//   ....[1]....
        /*00a0*/ 	.word	0x00002730


	//----- nvinfo : EIATTR_MAX_THREADS
	.align		4
.L_207:
        /*00a4*/ 	.byte	0x04, 0x05
        /*00a6*/ 	.short	(.L_209 - .L_208)
.L_208:
        /*00a8*/ 	.word	0x00000100
        /*00ac*/ 	.word	0x00000001
        /*00b0*/ 	.word	0x00000001


	//----- nvinfo : EIATTR_CRS_STACK_SIZE
	.align		4
.L_209:
        /*00b4*/ 	.byte	0x04, 0x1e
        /*00b6*/ 	.short	(.L_211 - .L_210)
.L_210:
        /*00b8*/ 	.word	0x00000000


	//----- nvinfo : EIATTR_CBANK_PARAM_SIZE
	.align		4
.L_211:
        /*00bc*/ 	.byte	0x03, 0x19
        /*00be*/ 	.short	0x0028


	//----- nvinfo : EIATTR_PARAM_CBANK
	.align		4
        /*00c0*/ 	.byte	0x04, 0x0a
        /*00c2*/ 	.short	(.L_213 - .L_212)
	.align		4
.L_212:
        /*00c4*/ 	.word	index@(.nv.constant0._Z28apply_color_gain_linear_rgbaILi256EEvPK6uchar4PS0_iiifff)
        /*00c8*/ 	.short	0x0380
        /*00ca*/ 	.short	0x0028


	//----- nvinfo : EIATTR_SW_WAR
	.align		4
.L_213:
        /*00cc*/ 	.byte	0x04, 0x36
        /*00ce*/ 	.short	(.L_215 - .L_214)
.L_214:
        /*00d0*/ 	.word	0x00000008
.L_215:


//--------------------- .nv.callgraph             --------------------------
	.section	.nv.callgraph,"",@"SHT_CUDA_CALLGRAPH"
	.align	4
	.sectionentsize	8
	.align		4
        /*0000*/ 	.word	0x00000000
	.align		4
        /*0004*/ 	.word	0xffffffff
	.align		4
        /*0008*/ 	.word	0x00000000
	.align		4
        /*000c*/ 	.word	0xfffffffe
	.align		4
        /*0010*/ 	.word	0x00000000
	.align		4
        /*0014*/ 	.word	0xfffffffd
	.align		4
        /*0018*/ 	.word	0x00000000
	.align		4
        /*001c*/ 	.word	0xfffffffc


//--------------------- .text._Z25apply_color_gain_fast_rgbILi512EEvPK6uchar3PS0_iiifff --------------------------
	.section	.text._Z25apply_color_gain_fast_rgbILi512EEvPK6uchar3PS0_iiifff,"ax",@progbits
	.align	128
        .global         _Z25apply_color_gain_fast_rgbILi512EEvPK6uchar3PS0_iiifff
        .type           _Z25apply_color_gain_fast_rgbILi512EEvPK6uchar3PS0_iiifff,@function
        .size           _Z25apply_color_gain_fast_rgbILi512EEvPK6uchar3PS0_iiifff,(.L_x_264 - _Z25apply_color_gain_fast_rgbILi512EEvPK6uchar3PS0_iiifff)
        .other          _Z25apply_color_gain_fast_rgbILi512EEvPK6uchar3PS0_iiifff,@"STO_CUDA_ENTRY STV_DEFAULT"
_Z25apply_color_gain_fast_rgbILi512EEvPK6uchar3PS0_iiifff:
.text._Z25apply_color_gain_fast_rgbILi512EEvPK6uchar3PS0_iiifff:
[----:B------:R-:W-:Y:S01]  /*0000*/  LDC R1, c[0x0][0x37c] ;  /* 0x0000df00ff017b82 */ /* 0x000fe20000000800 */
[----:B------:R-:W0:Y:S07]  /*0010*/  S2R R2, SR_TID.X ;  /* 0x0000000000027919 */ /* 0x000e2e0000002100 */
[----:B------:R-:W1:Y:S01]  /*0020*/  S2UR UR4, SR_CTAID.X ;  /* 0x00000000000479c3 */ /* 0x000e620000002500 */
[----:B------:R-:W2:Y:S01]  /*0030*/  LDCU UR5, c[0x0][0x398] ;  /* 0x00007300ff0577ac */ /* 0x000ea20008000800 */
[----:B------:R-:W2:Y:S02]  /*0040*/  LDCU UR6, c[0x0][0x394] ;  /* 0x00007280ff0677ac */ /* 0x000ea40008000800 */
[----:B--2---:R-:W-:-:S02]  /*0050*/  UIMAD UR5, UR5, UR6, URZ ;  /* 0x00000006050572a4 */ /* 0x004fc4000f8e02ff */
[----:B-1----:R-:W-:-:S06]  /*0060*/  USHF.L.U32 UR4, UR4, 0x9, URZ ;  /* 0x0000000904047899 */ /* 0x002fcc00080006ff */
[----:B0-----:R-:W-:-:S04]  /*0070*/  LOP3.LUT R2, R2, UR4, RZ, 0xfc, !PT ;  /* 0x0000000402027c12 */ /* 0x001fc8000f8efcff */
[----:B------:R-:W-:-:S13]  /*0080*/  ISETP.GE.AND P0, PT, R2, UR5, PT ;  /* 0x0000000502007c0c */ /* 0x000fda000bf06270 */
[----:B------:R-:W-:Y:S05]  /*0090*/  @P0 EXIT ;  /* 0x000000000000094d */ /* 0x000fea0003800000 */
[----:B------:R-:W0:Y:S01]  /*00a0*/  LDC.64 R8, c[0x0][0x380] ;  /* 0x0000e000ff087b82 */ /* 0x000e220000000a00 */
[----:B------:R-:W1:Y:S01]  /*00b0*/  LDCU.64 UR4, c[0x0][0x358] ;  /* 0x00006b00ff0477ac */ /* 0x000e620008000a00 */
[----:B0-----:R-:W-:-:S05]  /*00c0*/  IMAD.WIDE R8, R2, 0x3, R8 ;  /* 0x0000000302087825 */ /* 0x001fca00078e0208 */
[----:B-1----:R-:W2:Y:S04]  /*00d0*/  LDG.E.U8.CONSTANT R0, desc[UR4][R8.64] ;  /* 0x0000000408007981 */ /* 0x002ea8000c1e9100 */
[----:B------:R0:W5:Y:S04]  /*00e0*/  LDG.E.U8.CONSTANT R6, desc[UR4][R8.64+0x1] ;  /* 0x0000010408067981 */ /* 0x000168000c1e9100 */
[----:B------:R0:W5:Y:S01]  /*00f0*/  LDG.E.U8.CONSTANT R5, desc[UR4][R8.64+0x2] ;  /* 0x0000020408057981 */ /* 0x000162000c1e9100 */
[----:B------:R-:W-:Y:S01]  /*0100*/  HFMA2 R7, -RZ, RZ, 0.9375, -7.688999176025390625e-06 ;  /* 0x3b808081ff077431 */ /* 0x000fe200000001ff */
[----:B------:R-:W-:Y:S01]  /*0110*/  MOV R4, 0x437f0000 ;  /* 0x437f000000047802 */ /* 0x000fe20000000f00 */
[----:B------:R-:W-:Y:S04]  /*0120*/  BSSY.RECONVERGENT B0, `(.L_x_0) ;  /* 0x000000d000007945 */ /* 0x000fe80003800200 */
[----:B------:R-:W-:-:S04]  /*0130*/  FFMA R3, R7, -R4, 1 ;  /* 0x3f80000007037423 */ /* 0x000fc80000000804 */
[----:B------:R-:W-:Y:S01]  /*0140*/  FFMA R3, R3, R7, 0.0039215688593685626984 ;  /* 0x3b80808103037423 */ /* 0x000fe20000000007 */
[----:B--2---:R-:W-:-:S04]  /*0150*/  I2FP.F32.U32 R0, R0 ;  /* 0x0000000000007245 */ /* 0x004fc80000201000 */
[----:B------:R-:W1:Y:S01]  /*0160*/  FCHK P0, R0, 255 ;  /* 0x437f000000007902 */ /* 0x000e620000000000 */
[----:B------:R-:W-:-:S04]  /*0170*/  FFMA R7, R0, R3, RZ ;  /* 0x0000000300077223 */ /* 0x000fc800000000ff */
[----:B------:R-:W-:-:S04]  /*0180*/  FFMA R10, R7, -255, R0 ;  /* 0xc37f0000070a7823 */ /* 0x000fc80000000000 */
[----:B------:R-:W-:Y:S01]  /*0190*/  FFMA R3, R3, R10, R7 ;  /* 0x0000000a03037223 */ /* 0x000fe20000000007 */
[----:B01----:R-:W-:Y:S06]  /*01a0*/  @!P0 BRA `(.L_x_1) ;  /* 0x0000000000108947 */ /* 0x003fec0003800000 */
[----:B------:R-:W-:Y:S02]  /*01b0*/  MOV R3, R0 ;  /* 0x0000000000037202 */ /* 0x000fe40000000f00 */
[----:B------:R-:W-:-:S07]  /*01c0*/  MOV R10, 0x1e0 ;  /* 0x000001e0000a7802 */ /* 0x000fce0000000f00 */
[----:B-----5:R-:W-:Y:S05]  /*01d0*/  CALL.REL.NOINC `($__internal_0_$__cuda_sm3x_div_rn_noftz_f32_slowpath) ;  /* 0x0000001c00647944 */ /* 0x020fea0003c00000 */
[----:B------:R-:W-:-:S07]  /*01e0*/  MOV R3, R0 ;  /* 0x0000000000037202 */ /* 0x000fce0000000f00 */
.L_x_1:
[----:B------:R-:W-:Y:S05]  /*01f0*/  BSYNC.RECONVERGENT B0 ;  /* 0x0000000000007941 */ /* 0x000fea0003800200 */
.L_x_0:
[----:B------:R-:W-:Y:S02]  /*0200*/  HFMA2 R7, -RZ, RZ, 1.875, 0 ;  /* 0x3f800000ff077431 */ /* 0x000fe400000001ff */
[----:B------:R-:W-:Y:S01]  /*0210*/  FADD.SAT R3, RZ, R3 ;  /* 0x00000003ff037221 */ /* 0x000fe20000002000 */
[----:B-----5:R-:W-:Y:S01]  /*0220*/  I2FP.F32.U32 R0, R6 ;  /* 0x0000000600007245 */ /* 0x020fe20000201000 */
[----:B------:R-:W-:Y:S01]  /*0230*/  BSSY.RECONVERGENT B0, `(.L_x_2) ;  /* 0x000004b000007945 */ /* 0x000fe20003800200 */
[----:B------:R-:W-:Y:S01]  /*0240*/  MOV R6, 0x3b808081 ;  /* 0x3b80808100067802 */ /* 0x000fe20000000f00 */
[----:B------:R-:W-:Y:S01]  /*0250*/  HFMA2 R9, -RZ, RZ, 1.875, 0 ;  /* 0x3f800000ff097431 */ /* 0x000fe200000001ff */
[----:B------:R-:W-:Y:S01]  /*0260*/  FSETP.NEU.AND P0, PT, R3, 1, PT ;  /* 0x3f8000000300780b */ /* 0x000fe20003f0d000 */
[----:B------:R0:W1:Y:S01]  /*0270*/  FCHK P1, R0, 255 ;  /* 0x437f000000007902 */ /* 0x0000620000020000 */
[----:B------:R-:W-:-:S04]  /*0280*/  FFMA R7, -R4, 0.0039215688593685626984, R7 ;  /* 0x3b80808104077823 */ /* 0x000fc80000000107 */
[----:B------:R-:W-:-:S04]  /*0290*/  FFMA R7, R7, R6, 0.0039215688593685626984 ;  /* 0x3b80808107077423 */ /* 0x000fc80000000006 */
[----:B------:R-:W-:-:S04]  /*02a0*/  FFMA R6, R0, R7, RZ ;  /* 0x0000000700067223 */ /* 0x000fc800000000ff */
[----:B------:R-:W-:Y:S01]  /*02b0*/  FFMA R8, R6, -255, R0 ;  /* 0xc37f000006087823 */ /* 0x000fe20000000000 */
[----:B0-----:R-:W-:Y:S06]  /*02c0*/  @!P0 BRA `(.L_x_3) ;  /* 0x0000000400048947 */ /* 0x001fec0003800000 */
[----:B------:R-:W-:-:S13]  /*02d0*/  FSETP.NAN.AND P0, PT, |R3|, |R3|, PT ;  /* 0x400000030300720b */ /* 0x000fda0003f08200 */
[----:B------:R-:W-:Y:S01]  /*02e0*/  @P0 FADD R9, R3, 2.2000000476837158203 ;  /* 0x400ccccd03090421 */ /* 0x000fe20000000000 */
[----:B------:R-:W-:Y:S06]  /*02f0*/  @P0 BRA `(.L_x_3) ;  /* 0x0000000000f80947 */ /* 0x000fec0003800000 */
[C---:B------:R-:W-:Y:S01]  /*0300*/  FMUL R10, |R3|.reuse, 16777216 ;  /* 0x4b800000030a7820 */ /* 0x040fe20000400200 */
[C---:B------:R-:W-:Y:S02]  /*0310*/  FSETP.GEU.AND P0, PT, |R3|.reuse, 1.175494350822287508e-38, PT ;  /* 0x008000000300780b */ /* 0x040fe40003f0e200 */
[----:B------:R-:W-:Y:S02]  /*0320*/  MOV R16, 0x3a2c32e4 ;  /* 0x3a2c32e400107802 */ /* 0x000fe40000000f00 */
[----:B------:R-:W-:Y:S02]  /*0330*/  FSEL R10, R10, |R3|, !P0 ;  /* 0x400000030a0a7208 */ /* 0x000fe40004000000 */
[----:B------:R-:W-:Y:S02]  /*0340*/  FSEL R11, RZ, -24, P0 ;  /* 0xc1c00000ff0b7808 */ /* 0x000fe40000000000 */
[----:B------:R-:W-:Y:S02]  /*0350*/  IADD3 R9, PT, PT, R10, -0x3f3504f3, RZ ;  /* 0xc0cafb0d0a097810 */ /* 0x000fe40007ffe0ff */
[----:B------:R-:W-:-:S02]  /*0360*/  FSETP.NEU.AND P0, PT, |R3|, +INF , PT ;  /* 0x7f8000000300780b */ /* 0x000fc40003f0d200 */
[----:B------:R-:W-:Y:S02]  /*0370*/  LOP3.LUT R9, R9, 0xff800000, RZ, 0xc0, !PT ;  /* 0xff80000009097812 */ /* 0x000fe400078ec0ff */
[----:B------:R-:W-:Y:S02]  /*0380*/  FSETP.NEU.AND P0, PT, R3, RZ, P0 ;  /* 0x000000ff0300720b */ /* 0x000fe4000070d000 */
[----:B------:R-:W-:-:S05]  /*0390*/  IADD3 R10, PT, PT, R10, -R9, RZ ;  /* 0x800000090a0a7210 */ /* 0x000fca0007ffe0ff */
[C---:B------:R-:W-:Y:S01]  /*03a0*/  FADD R13, R10.reuse, 1 ;  /* 0x3f8000000a0d7421 */ /* 0x040fe20000000000 */
[----:B------:R-:W-:Y:S01]  /*03b0*/  FADD R14, R10, -1 ;  /* 0xbf8000000a0e7421 */ /* 0x000fe20000000000 */
[----:B------:R-:W-:-:S03]  /*03c0*/  I2FP.F32.S32 R10, R9 ;  /* 0x00000009000a7245 */ /* 0x000fc60000201400 */
[----:B------:R-:W-:Y:S01]  /*03d0*/  FADD R12, R14, R14 ;  /* 0x0000000e0e0c7221 */ /* 0x000fe20000000000 */
[----:B------:R-:W0:Y:S01]  /*03e0*/  MUFU.RCP R13, R13 ;  /* 0x0000000d000d7308 */ /* 0x000e220000001000 */
[----:B------:R-:W-:Y:S02]  /*03f0*/  @!P0 FADD R3, R3, R3 ;  /* 0x0000000303038221 */ /* 0x000fe40000000000 */
[----:B0-----:R-:W-:Y:S01]  /*0400*/  FMUL R9, R13, R12 ;  /* 0x0000000c0d097220 */ /* 0x001fe20000400000 */
[----:B------:R-:W-:-:S03]  /*0410*/  FFMA R12, R10, 1.1920928955078125e-07, R11 ;  /* 0x340000000a0c7823 */ /* 0x000fc6000000000b */
[----:B------:R-:W-:Y:S01]  /*0420*/  FADD R15, R14, -R9 ;  /* 0x800000090e0f7221 */ /* 0x000fe20000000000 */
[CC--:B------:R-:W-:Y:S01]  /*0430*/  FMUL R11, R9.reuse, R9.reuse ;  /* 0x00000009090b7220 */ /* 0x0c0fe20000400000 */
[----:B------:R-:W-:Y:S02]  /*0440*/  FFMA R10, R9, 1.4426950216293334961, R12 ;  /* 0x3fb8aa3b090a7823 */ /* 0x000fe4000000000c */
[----:B------:R-:W-:Y:S01]  /*0450*/  FADD R15, R15, R15 ;  /* 0x0000000f0f0f7221 */ /* 0x000fe20000000000 */
[C---:B------:R-:W-:Y:S01]  /*0460*/  FFMA R16, R11.reuse, R16, 0.0032181653659790754318 ;  /* 0x3b52e7db0b107423 */ /* 0x040fe20000000010 */
[----:B------:R-:W-:Y:S02]  /*0470*/  FADD R12, R12, -R10 ;  /* 0x8000000a0c0c7221 */ /* 0x000fe40000000000 */
[----:B------:R-:W-:Y:S01]  /*0480*/  FFMA R14, R14, -R9, R15 ;  /* 0x800000090e0e7223 */ /* 0x000fe2000000000f */
[----:B------:R-:W-:Y:S01]  /*0490*/  FFMA R16, R11, R16, 0.018033718690276145935 ;  /* 0x3c93bb730b107423 */ /* 0x000fe20000000010 */
[----:B------:R-:W-:-:S02]  /*04a0*/  FFMA R15, R9, 1.4426950216293334961, R12 ;  /* 0x3fb8aa3b090f7823 */ /* 0x000fc4000000000c */
[----:B------:R-:W-:Y:S01]  /*04b0*/  FMUL R14, R13, R14 ;  /* 0x0000000e0d0e7220 */ /* 0x000fe20000400000 */
[----:B------:R-:W-:-:S03]  /*04c0*/  FFMA R16, R11, R16, 0.12022458761930465698 ;  /* 0x3df6384f0b107423 */ /* 0x000fc60000000010 */
[----:B------:R-:W-:Y:S01]  /*04d0*/  FFMA R12, R14, 1.4426950216293334961, R15 ;  /* 0x3fb8aa3b0e0c7823 */ /* 0x000fe2000000000f */
[----:B------:R-:W-:-:S03]  /*04e0*/  FMUL R16, R11, R16 ;  /* 0x000000100b107220 */ /* 0x000fc60000400000 */
[----:B------:R-:W-:Y:S01]  /*04f0*/  FFMA R13, R9, 1.9251366722983220825e-08, R12 ;  /* 0x32a55e34090d7823 */ /* 0x000fe2000000000c */
[----:B------:R-:W-:-:S04]  /*0500*/  FMUL R11, R16, 3 ;  /* 0x40400000100b7820 */ /* 0x000fc80000400000 */
[----:B------:R-:W-:Y:S01]  /*0510*/  FFMA R11, R14, R11, R13 ;  /* 0x0000000b0e0b7223 */ /* 0x000fe2000000000d */
[----:B------:R-:W-:-:S03]  /*0520*/  HFMA2 R14, -RZ, RZ, 0.64013671875, -15.109375 ;  /* 0x391fcb8eff0e7431 */ /* 0x000fc600000001ff */
[----:B------:R-:W-:-:S04]  /*0530*/  FFMA R11, R9, R16, R11 ;  /* 0x00000010090b7223 */ /* 0x000fc8000000000b */
[----:B------:R-:W-:-:S04]  /*0540*/  FADD R9, R10, R11 ;  /* 0x0000000b0a097221 */ /* 0x000fc80000000000 */
[----:B------:R-:W-:Y:S01]  /*0550*/  FMUL R12, R9, 2.2000000476837158203 ;  /* 0x400ccccd090c7820 */ /* 0x000fe20000400000 */
[----:B------:R-:W-:-:S03]  /*0560*/  FADD R10, -R10, R9 ;  /* 0x000000090a0a7221 */ /* 0x000fc60000000100 */
[----:B------:R-:W0:Y:S01]  /*0570*/  FRND R13, R12 ;  /* 0x0000000c000d7307 */ /* 0x000e220000201000 */
[----:B------:R-:W-:Y:S01]  /*0580*/  FADD R10, R11, -R10 ;  /* 0x8000000a0b0a7221 */ /* 0x000fe20000000000 */
[----:B------:R-:W-:Y:S01]  /*0590*/  FFMA R9, R9, 2.2000000476837158203, -R12 ;  /* 0x400ccccd09097823 */ /* 0x000fe2000000080c */
[----:B------:R-:W-:-:S03]  /*05a0*/  FSETP.GT.AND P3, PT, |R12|, 152, PT ;  /* 0x431800000c00780b */ /* 0x000fc60003f64200 */
[----:B------:R-:W-:Y:S02]  /*05b0*/  FFMA R10, R10, 2.2000000476837158203, R9 ;  /* 0x400ccccd0a0a7823 */ /* 0x000fe40000000009 */
[----:B------:R-:W2:Y:S01]  /*05c0*/  F2I.NTZ R11, R12 ;  /* 0x0000000c000b7305 */ /* 0x000ea20000203100 */
[----:B0-----:R-:W-:Y:S01]  /*05d0*/  FADD R9, R12, -R13 ;  /* 0x8000000d0c097221 */ /* 0x001fe20000000000 */
[----:B------:R-:W-:-:S03]  /*05e0*/  FSETP.GT.AND P2, PT, R13, RZ, PT ;  /* 0x000000ff0d00720b */ /* 0x000fc60003f44000 */
[----:B------:R-:W-:-:S04]  /*05f0*/  FADD R9, R9, R10 ;  /* 0x0000000a09097221 */ /* 0x000fc80000000000 */
[----:B------:R-:W-:-:S04]  /*0600*/  FFMA R10, R9, R14, 0.0013391353422775864601 ;  /* 0x3aaf85ed090a7423 */ /* 0x000fc8000000000e */
[----:B------:R-:W-:-:S04]  /*0610*/  FFMA R10, R9, R10, 0.0096188392490148544312 ;  /* 0x3c1d9856090a7423 */ /* 0x000fc8000000000a */
[----:B------:R-:W-:-:S04]  /*0620*/  FFMA R10, R9, R10, 0.055503588169813156128 ;  /* 0x3d6357bb090a7423 */ /* 0x000fc8000000000a */
[C---:B------:R-:W-:Y:S01]  /*0630*/  FFMA R14, R9.reuse, R10, 0.24022644758224487305 ;  /* 0x3e75fdec090e7423 */ /* 0x040fe2000000000a */
[----:B------:R-:W-:Y:S02]  /*0640*/  SEL R10, RZ, 0x83000000, P2 ;  /* 0x83000000ff0a7807 */ /* 0x000fe40001000000 */
[----:B------:R-:W-:Y:S01]  /*0650*/  FSETP.GEU.AND P2, PT, R12, RZ, PT ;  /* 0x000000ff0c00720b */ /* 0x000fe20003f4e000 */
[----:B------:R-:W-:Y:S01]  /*0660*/  FFMA R14, R9, R14, 0.69314718246459960938 ;  /* 0x3f317218090e7423 */ /* 0x000fe2000000000e */
[----:B------:R-:W-:Y:S02]  /*0670*/  IADD3 R13, PT, PT, R10, 0x7f000000, RZ ;  /* 0x7f0000000a0d7810 */ /* 0x000fe40007ffe0ff */
[----:B--2---:R-:W-:Y:S01]  /*0680*/  LEA R11, R11, -R10, 0x17 ;  /* 0x8000000a0b0b7211 */ /* 0x004fe200078eb8ff */
[----:B------:R-:W-:Y:S01]  /*0690*/  FFMA R14, R9, R14, 1 ;  /* 0x3f800000090e7423 */ /* 0x000fe2000000000e */
[----:B------:R-:W-:-:S03]  /*06a0*/  FSEL R9, RZ, +INF , !P2 ;  /* 0x7f800000ff097808 */ /* 0x000fc60005000000 */
[----:B------:R-:W-:-:S04]  /*06b0*/  FMUL R14, R13, R14 ;  /* 0x0000000e0d0e7220 */ /* 0x000fc80000400000 */
[----:B------:R-:W-:Y:S01]  /*06c0*/  @!P3 FMUL R9, R11, R14 ;  /* 0x0000000e0b09b220 */ /* 0x000fe20000400000 */
[----:B------:R-:W-:-:S07]  /*06d0*/  @!P0 LOP3.LUT R9, R3, 0x7fffffff, RZ, 0xc0, !PT ;  /* 0x7fffffff03098812 */ /* 0x000fce00078ec0ff */
.L_x_3:
[----:B------:R-:W-:Y:S05]  /*06e0*/  BSYNC.RECONVERGENT B0 ;  /* 0x0000000000007941 */ /* 0x000fea0003800200 */
.L_x_2:
[----:B------:R-:W-:Y:S01]  /*06f0*/  BSSY.RECONVERGENT B0, `(.L_x_4) ;  /* 0x0000007000007945 */ /* 0x000fe20003800200 */
[----:B------:R-:W-:-:S03]  /*0700*/  FFMA R3, R7, R8, R6 ;  /* 0x0000000807037223 */ /* 0x000fc60000000006 */
[----:B-1----:R-:W-:Y:S05]  /*0710*/  @!P1 BRA `(.L_x_5) ;  /* 0x0000000000109947 */ /* 0x002fea0003800000 */
[----:B------:R-:W-:Y:S02]  /*0720*/  MOV R3, R0 ;  /* 0x0000000000037202 */ /* 0x000fe40000000f00 */
[----:B------:R-:W-:-:S07]  /*0730*/  MOV R10, 0x750 ;  /* 0x00000750000a7802 */ /* 0x000fce0000000f00 */
[----:B------:R-:W-:Y:S05]  /*0740*/  CALL.REL.NOINC `($__internal_0_$__cuda_sm3x_div_rn_noftz_f32_slowpath) ;  /* 0x0000001800087944 */ /* 0x000fea0003c00000 */
[----:B------:R-:W-:-:S07]  /*0750*/  MOV R3, R0 ;  /* 0x0000000000037202 */ /* 0x000fce0000000f00 */
.L_x_5:
[----:B------:R-:W-:Y:S05]  /*0760*/  BSYNC.RECONVERGENT B0 ;  /* 0x0000000000007941 */ /* 0x000fea0003800200 */
.L_x_4:
[----:B------:R-:W-:Y:S02]  /*0770*/  HFMA2 R7, -RZ, RZ, 1.875, 0 ;  /* 0x3f800000ff077431 */ /* 0x000fe400000001ff */
[----:B------:R-:W-:Y:S01]  /*0780*/  FADD.SAT R3, RZ, R3 ;  /* 0x00000003ff037221 */ /* 0x000fe20000002000 */
[----:B------:R-:W-:Y:S01]  /*0790*/  I2FP.F32.U32 R5, R5 ;  /* 0x0000000500057245 */ /* 0x000fe20000201000 */
        /* <DEDUP_REMOVED lines=14> */
[----:B------:R-:W-:Y:S02]  /*0880*/  FSETP.GEU.AND P0, PT, |R3|, 1.175494350822287508e-38, PT ;  /* 0x008000000300780b */ /* 0x000fe40003f0e200 */
[----:B------:R-:W-:Y:S02]  /*0890*/  MOV R17, 0x3a2c32e4 ;  /* 0x3a2c32e400117802 */ /* 0x000fe40000000f00 */
[----:B------:R-:W-:-:S04]  /*08a0*/  FSEL R8, R8, |R3|, !P0 ;  /* 0x4000000308087208 */ /* 0x000fc80004000000 */
[----:B------:R-:W-:-:S04]  /*08b0*/  IADD3 R10, PT, PT, R8, -0x3f3504f3, RZ ;  /* 0xc0cafb0d080a7810 */ /* 0x000fc80007ffe0ff */
[----:B------:R-:W-:Y:S02]  /*08c0*/  LOP3.LUT R11, R10, 0xff800000, RZ, 0xc0, !PT ;  /* 0xff8000000a0b7812 */ /* 0x000fe400078ec0ff */
[----:B------:R-:W-:Y:S02]  /*08d0*/  FSEL R10, RZ, -24, P0 ;  /* 0xc1c00000ff0a7808 */ /* 0x000fe40000000000 */
[-C--:B------:R-:W-:Y:S02]  /*08e0*/  IADD3 R8, PT, PT, R8, -R11.reuse, RZ ;  /* 0x8000000b08087210 */ /* 0x080fe40007ffe0ff */
[----:B------:R-:W-:Y:S02]  /*08f0*/  I2FP.F32.S32 R11, R11 ;  /* 0x0000000b000b7245 */ /* 0x000fe40000201400 */
[----:B------:R-:W-:Y:S01]  /*0900*/  FSETP.NEU.AND P0, PT, |R3|, +INF , PT ;  /* 0x7f8000000300780b */ /* 0x000fe20003f0d200 */
[C---:B------:R-:W-:Y:S01]  /*0910*/  FADD R12, R8.reuse, 1 ;  /* 0x3f800000080c7421 */ /* 0x040fe20000000000 */
[----:B------:R-:W-:Y:S01]  /*0920*/  FADD R13, R8, -1 ;  /* 0xbf800000080d7421 */ /* 0x000fe20000000000 */
[----:B------:R-:W-:Y:S01]  /*0930*/  FFMA R11, R11, 1.1920928955078125e-07, R10 ;  /* 0x340000000b0b7823 */ /* 0x000fe2000000000a */
[----:B------:R-:W-:-:S02]  /*0940*/  FSETP.NEU.AND P0, PT, R3, RZ, P0 ;  /* 0x000000ff0300720b */ /* 0x000fc4000070d000 */
[----:B------:R-:W-:Y:S01]  /*0950*/  FADD R15, R13, R13 ;  /* 0x0000000d0d0f7221 */ /* 0x000fe20000000000 */
[----:B------:R-:W0:Y:S10]  /*0960*/  MUFU.RCP R12, R12 ;  /* 0x0000000c000c7308 */ /* 0x000e340000001000 */
[----:B------:R-:W-:Y:S01]  /*0970*/  @!P0 FADD R3, R3, R3 ;  /* 0x0000000303038221 */ /* 0x000fe20000000000 */
[----:B0-----:R-:W-:-:S04]  /*0980*/  FMUL R8, R12, R15 ;  /* 0x0000000f0c087220 */ /* 0x001fc80000400000 */
        /* <DEDUP_REMOVED lines=15> */
[----:B------:R-:W-:-:S04]  /*0a80*/  FFMA R12, R13, R12, R14 ;  /* 0x0000000c0d0c7223 */ /* 0x000fc8000000000e */
[----:B------:R-:W-:-:S04]  /*0a90*/  FFMA R15, R8, R15, R12 ;  /* 0x0000000f080f7223 */ /* 0x000fc8000000000c */
[----:B------:R-:W-:-:S04]  /*0aa0*/  FADD R11, R10, R15 ;  /* 0x0000000f0a0b7221 */ /* 0x000fc80000000000 */
[----:B------:R-:W-:Y:S01]  /*0ab0*/  FMUL R8, R11, 2.2000000476837158203 ;  /* 0x400ccccd0b087820 */ /* 0x000fe20000400000 */
[----:B------:R-:W-:-:S03]  /*0ac0*/  FADD R10, -R10, R11 ;  /* 0x0000000b0a0a7221 */ /* 0x000fc60000000100 */
[----:B------:R-:W0:Y:S01]  /*0ad0*/  FRND R13, R8 ;  /* 0x00000008000d7307 */ /* 0x000e220000201000 */
[----:B------:R-:W-:Y:S01]  /*0ae0*/  FADD R10, R15, -R10 ;  /* 0x8000000a0f0a7221 */ /* 0x000fe20000000000 */
[----:B------:R-:W-:Y:S01]  /*0af0*/  FFMA R11, R11, 2.2000000476837158203, -R8 ;  /* 0x400ccccd0b0b7823 */ /* 0x000fe20000000808 */
[----:B------:R-:W-:Y:S01]  /*0b00*/  HFMA2 R15, -RZ, RZ, 0.64013671875, -15.109375 ;  /* 0x391fcb8eff0f7431 */ /* 0x000fe200000001ff */
[----:B------:R-:W-:Y:S02]  /*0b10*/  FSETP.GT.AND P3, PT, |R8|, 152, PT ;  /* 0x431800000800780b */ /* 0x000fe40003f64200 */
        /* <DEDUP_REMOVED lines=8> */
[----:B------:R-:W-:Y:S01]  /*0ba0*/  FFMA R13, R10, R11, 0.24022644758224487305 ;  /* 0x3e75fdec0a0d7423 */ /* 0x000fe2000000000b */
        /* <DEDUP_REMOVED lines=10> */
.L_x_7:
[----:B------:R-:W-:Y:S05]  /*0c50*/  BSYNC.RECONVERGENT B0 ;  /* 0x0000000000007941 */ /* 0x000fea0003800200 */
.L_x_6:
[----:B------:R-:W-:Y:S01]  /*0c60*/  BSSY.RECONVERGENT B0, `(.L_x_8) ;  /* 0x0000006000007945 */ /* 0x000fe20003800200 */
[----:B------:R-:W-:-:S03]  /*0c70*/  FFMA R0, R0, R7, R6 ;  /* 0x0000000700007223 */ /* 0x000fc60000000006 */
[----:B-1----:R-:W-:Y:S05]  /*0c80*/  @!P1 BRA `(.L_x_9) ;  /* 0x00000000000c9947 */ /* 0x002fea0003800000 */
[----:B------:R-:W-:Y:S02]  /*0c90*/  MOV R3, R5 ;  /* 0x0000000500037202 */ /* 0x000fe40000000f00 */
[----:B------:R-:W-:-:S07]  /*0ca0*/  MOV R10, 0xcc0 ;  /* 0x00000cc0000a7802 */ /* 0x000fce0000000f00 */
[----:B------:R-:W-:Y:S05]  /*0cb0*/  CALL.REL.NOINC `($__internal_0_$__cuda_sm3x_div_rn_noftz_f32_slowpath) ;  /* 0x0000001000ac7944 */ /* 0x000fea0003c00000 */
.L_x_9:
[----:B------:R-:W-:Y:S05]  /*0cc0*/  BSYNC.RECONVERGENT B0 ;  /* 0x0000000000007941 */ /* 0x000fea0003800200 */
.L_x_8:
[----:B------:R-:W-:Y:S01]  /*0cd0*/  FADD.SAT R0, RZ, R0 ;  /* 0x00000000ff007221 */ /* 0x000fe20000002000 */
[----:B------:R-:W-:Y:S01]  /*0ce0*/  BSSY.RECONVERGENT B0, `(.L_x_10) ;  /* 0x0000045000007945 */ /* 0x000fe20003800200 */
[----:B------:R-:W-:-:S03]  /*0cf0*/  HFMA2 R3, -RZ, RZ, 1.875, 0 ;  /* 0x3f800000ff037431 */ /* 0x000fc600000001ff */
[----:B------:R-:W-:-:S13]  /*0d00*/  FSETP.NEU.AND P0, PT, R0, 1, PT ;  /* 0x3f8000000000780b */ /* 0x000fda0003f0d000 */
[----:B------:R-:W-:Y:S05]  /*0d10*/  @!P0 BRA `(.L_x_11) ;  /* 0x0000000400048947 */ /* 0x000fea0003800000 */
        /* <DEDUP_REMOVED lines=8> */
[----:B------:R-:W-:-:S04]  /*0da0*/  LOP3.LUT R4, R4, 0xff800000, RZ, 0xc0, !PT ;  /* 0xff80000004047812 */ /* 0x000fc800078ec0ff */
[-C--:B------:R-:W-:Y:S02]  /*0db0*/  IADD3 R3, PT, PT, R3, -R4.reuse, RZ ;  /* 0x8000000403037210 */ /* 0x080fe40007ffe0ff */
[----:B------:R-:W-:-:S03]  /*0dc0*/  I2FP.F32.S32 R4, R4 ;  /* 0x0000000400047245 */ /* 0x000fc60000201400 */
[C---:B------:R-:W-:Y:S01]  /*0dd0*/  FADD R6, R3.reuse, 1 ;  /* 0x3f80000003067421 */ /* 0x040fe20000000000 */
[----:B------:R-:W-:Y:S01]  /*0de0*/  FADD R5, R3, -1 ;  /* 0xbf80000003057421 */ /* 0x000fe20000000000 */
[----:B------:R-:W-:Y:S02]  /*0df0*/  FSEL R3, RZ, -24, P0 ;  /* 0xc1c00000ff037808 */ /* 0x000fe40000000000 */
[----:B------:R-:W-:Y:S01]  /*0e00*/  FSETP.NEU.AND P0, PT, |R0|, +INF , PT ;  /* 0x7f8000000000780b */ /* 0x000fe20003f0d200 */
[----:B------:R-:W-:Y:S01]  /*0e10*/  FADD R7, R5, R5 ;  /* 0x0000000505077221 */ /* 0x000fe20000000000 */
[----:B------:R-:W0:Y:S01]  /*0e20*/  MUFU.RCP R6, R6 ;  /* 0x0000000600067308 */ /* 0x000e220000001000 */
[----:B------:R-:W-:Y:S01]  /*0e30*/  FFMA R3, R4, 1.1920928955078125e-07, R3 ;  /* 0x3400000004037823 */ /* 0x000fe20000000003 */
[----:B------:R-:W-:-:S13]  /*0e40*/  FSETP.NEU.AND P0, PT, R0, RZ, P0 ;  /* 0x000000ff0000720b */ /* 0x000fda000070d000 */
        /* <DEDUP_REMOVED lines=27> */
[----:B------:R-:W-:Y:S01]  /*1000*/  FFMA R14, R14, 2.2000000476837158203, R3 ;  /* 0x400ccccd0e0e7823 */ /* 0x000fe20000000003 */
[----:B0-----:R-:W-:Y:S01]  /*1010*/  FADD R3, R4, -R5 ;  /* 0x8000000504037221 */ /* 0x001fe20000000000 */
[----:B------:R-:W-:-:S03]  /*1020*/  FSETP.GT.AND P1, PT, R5, RZ, PT ;  /* 0x000000ff0500720b */ /* 0x000fc60003f24000 */
[----:B------:R-:W-:Y:S01]  /*1030*/  FADD R3, R3, R14 ;  /* 0x0000000e03037221 */ /* 0x000fe20000000000 */
[----:B------:R-:W-:Y:S02]  /*1040*/  SEL R5, RZ, 0x83000000, P1 ;  /* 0x83000000ff057807 */ /* 0x000fe40000800000 */
[----:B------:R-:W-:Y:S01]  /*1050*/  FSETP.GEU.AND P1, PT, R4, RZ, PT ;  /* 0x000000ff0400720b */ /* 0x000fe20003f2e000 */
[----:B------:R-:W-:Y:S01]  /*1060*/  FFMA R6, R3, R6, 0.0013391353422775864601 ;  /* 0x3aaf85ed03067423 */ /* 0x000fe20000000006 */
[----:B------:R-:W-:-:S03]  /*1070*/  IADD3 R7, PT, PT, R5, 0x7f000000, RZ ;  /* 0x7f00000005077810 */ /* 0x000fc60007ffe0ff */
[C---:B------:R-:W-:Y:S02]  /*1080*/  FFMA R10, R3.reuse, R6, 0.0096188392490148544312 ;  /* 0x3c1d9856030a7423 */ /* 0x040fe40000000006 */
[----:B------:R-:W0:Y:S02]  /*1090*/  F2I.NTZ R6, R4 ;  /* 0x0000000400067305 */ /* 0x000e240000203100 */
[----:B------:R-:W-:-:S04]  /*10a0*/  FFMA R10, R3, R10, 0.055503588169813156128 ;  /* 0x3d6357bb030a7423 */ /* 0x000fc8000000000a */
[----:B------:R-:W-:-:S04]  /*10b0*/  FFMA R10, R3, R10, 0.24022644758224487305 ;  /* 0x3e75fdec030a7423 */ /* 0x000fc8000000000a */
[----:B------:R-:W-:-:S04]  /*10c0*/  FFMA R10, R3, R10, 0.69314718246459960938 ;  /* 0x3f317218030a7423 */ /* 0x000fc8000000000a */
[----:B------:R-:W-:Y:S01]  /*10d0*/  FFMA R10, R3, R10, 1 ;  /* 0x3f800000030a7423 */ /* 0x000fe2000000000a */
[----:B0-----:R-:W-:Y:S02]  /*10e0*/  LEA R6, R6, -R5, 0x17 ;  /* 0x8000000506067211 */ /* 0x001fe400078eb8ff */
[----:B------:R-:W-:Y:S01]  /*10f0*/  FSEL R3, RZ, +INF , !P1 ;  /* 0x7f800000ff037808 */ /* 0x000fe20004800000 */
[----:B------:R-:W-:-:S04]  /*1100*/  FMUL R7, R7, R10 ;  /* 0x0000000a07077220 */ /* 0x000fc80000400000 */
[----:B------:R-:W-:Y:S01]  /*1110*/  @!P2 FMUL R3, R6, R7 ;  /* 0x000000070603a220 */ /* 0x000fe20000400000 */
[----:B------:R-:W-:-:S07]  /*1120*/  @!P0 LOP3.LUT R3, R0, 0x7fffffff, RZ, 0xc0, !PT ;  /* 0x7fffffff00038812 */ /* 0x000fce00078ec0ff */
.L_x_11:
[----:B------:R-:W-:Y:S05]  /*1130*/  BSYNC.RECONVERGENT B0 ;  /* 0x0000000000007941 */ /* 0x000fea0003800200 */
.L_x_10:
[----:B------:R-:W0:Y:S01]  /*1140*/  LDCU UR6, c[0x0][0x39c] ;  /* 0x00007380ff0677ac */ /* 0x000e220008000800 */
[----:B------:R-:W1:Y:S01]  /*1150*/  LDC.64 R4, c[0x0][0x388] ;  /* 0x0000e200ff047b82 */ /* 0x000e620000000a00 */
[----:B------:R-:W-:Y:S01]  /*1160*/  BSSY.RECONVERGENT B0, `(.L_x_12) ;  /* 0x0000049000007945 */ /* 0x000fe20003800200 */
[----:B------:R-:W2:Y:S01]  /*1170*/  LDCU.64 UR8, c[0x0][0x3a0] ;  /* 0x00007400ff0877ac */ /* 0x000ea20008000a00 */
[----:B0-----:R-:W-:Y:S01]  /*1180*/  FMUL.SAT R9, R9, UR6 ;  /* 0x0000000609097c20 */ /* 0x001fe20008402000 */
[----:B--2---:R-:W-:-:S04]  /*1190*/  FMUL.SAT R8, R8, UR8 ;  /* 0x0000000808087c20 */ /* 0x004fc80008402000 */
[----:B------:R-:W-:Y:S01]  /*11a0*/  FSETP.NEU.AND P0, PT, R9, 1, PT ;  /* 0x3f8000000900780b */ /* 0x000fe20003f0d000 */
[----:B------:R-:W-:Y:S01]  /*11b0*/  FMUL.SAT R0, R3, UR9 ;  /* 0x0000000903007c20 */ /* 0x000fe20008402000 */
[----:B------:R-:W-:-:S11]  /*11c0*/  MOV R3, 0x3f800000 ;  /* 0x3f80000000037802 */ /* 0x000fd60000000f00 */
[----:B------:R-:W-:Y:S05]  /*11d0*/  @!P0 BRA `(.L_x_13) ;  /* 0x0000000400048947 */ /* 0x000fea0003800000 */
[----:B------:R-:W-:-:S13]  /*11e0*/  FSETP.NAN.AND P0, PT, |R9|, |R9|, PT ;  /* 0x400000090900720b */ /* 0x000fda0003f08200 */
[----:B------:R-:W-:Y:S01]  /*11f0*/  @P0 FADD R3, R9, 0.45454543828964233398 ;  /* 0x3ee8ba2e09030421 */ /* 0x000fe20000000000 */
[----:B------:R-:W-:Y:S06]  /*1200*/  @P0 BRA `(.L_x_13) ;  /* 0x0000000000f80947 */ /* 0x000fec0003800000 */
[C---:B------:R-:W-:Y:S01]  /*1210*/  FMUL R6, |R9|.reuse, 16777216 ;  /* 0x4b80000009067820 */ /* 0x040fe20000400200 */
[----:B------:R-:W-:Y:S01]  /*1220*/  FSETP.GEU.AND P0, PT, |R9|, 1.175494350822287508e-38, PT ;  /* 0x008000000900780b */ /* 0x000fe20003f0e200 */
[----:B------:R-:W-:-:S03]  /*1230*/  HFMA2 R15, -RZ, RZ, 0.771484375, 0.21533203125 ;  /* 0x3a2c32e4ff0f7431 */ /* 0x000fc600000001ff */
        /* <DEDUP_REMOVED lines=16> */
[C---:B------:R-:W-:Y:S01]  /*1340*/  FMUL R12, R11.reuse, R11 ;  /* 0x0000000b0b0c7220 */ /* 0x040fe20000400000 */
[----:B------:R-:W-:Y:S02]  /*1350*/  FFMA R3, R11, 1.4426950216293334961, R6 ;  /* 0x3fb8aa3b0b037823 */ /* 0x000fe40000000006 */
[----:B------:R-:W-:Y:S01]  /*1360*/  FADD R14, R13, R13 ;  /* 0x0000000d0d0e7221 */ /* 0x000fe20000000000 */
[----:B------:R-:W-:Y:S01]  /*1370*/  FFMA R13, R12, R15, 0.0032181653659790754318 ;  /* 0x3b52e7db0c0d7423 */ /* 0x000fe2000000000f */
        /* <DEDUP_REMOVED lines=13> */
[----:B------:R-:W-:Y:S01]  /*1450*/  FMUL R7, R6, 0.45454543828964233398 ;  /* 0x3ee8ba2e06077820 */ /* 0x000fe20000400000 */
[----:B------:R-:W-:-:S03]  /*1460*/  FADD R3, -R3, R6 ;  /* 0x0000000603037221 */ /* 0x000fc60000000100 */
[----:B------:R-:W0:Y:S01]  /*1470*/  FRND R10, R7 ;  /* 0x00000007000a7307 */ /* 0x000e220000201000 */
[----:B------:R-:W-:Y:S01]  /*1480*/  FADD R3, R12, -R3 ;  /* 0x800000030c037221 */ /* 0x000fe20000000000 */
[----:B------:R-:W-:Y:S01]  /*1490*/  FFMA R6, R6, 0.45454543828964233398, -R7 ;  /* 0x3ee8ba2e06067823 */ /* 0x000fe20000000807 */
[----:B------:R-:W-:Y:S02]  /*14a0*/  MOV R12, 0x391fcb8e ;  /* 0x391fcb8e000c7802 */ /* 0x000fe40000000f00 */
[----:B------:R-:W-:Y:S01]  /*14b0*/  FSETP.GT.AND P2, PT, |R7|, 152, PT ;  /* 0x431800000700780b */ /* 0x000fe20003f44200 */
[----:B------:R-:W-:Y:S02]  /*14c0*/  FFMA R6, R3, 0.45454543828964233398, R6 ;  /* 0x3ee8ba2e03067823 */ /* 0x000fe40000000006 */
        /* <DEDUP_REMOVED lines=18> */
.L_x_13:
[----:B------:R-:W-:Y:S05]  /*15f0*/  BSYNC.RECONVERGENT B0 ;  /* 0x0000000000007941 */ /* 0x000fea0003800200 */
.L_x_12:
[----:B------:R-:W-:Y:S01]  /*1600*/  FMUL R3, R3, 255 ;  /* 0x437f000003037820 */ /* 0x000fe20000400000 */
[----:B------:R-:W-:Y:S01]  /*1610*/  FSETP.NEU.AND P0, PT, R8, 1, PT ;  /* 0x3f8000000800780b */ /* 0x000fe20003f0d000 */
[----:B------:R-:W-:Y:S01]  /*1620*/  BSSY.RECONVERGENT B0, `(.L_x_14) ;  /* 0x0000045000007945 */ /* 0x000fe20003800200 */
[----:B------:R-:W-:-:S03]  /*1630*/  HFMA2 R6, -RZ, RZ, 1.875, 0 ;  /* 0x3f800000ff067431 */ /* 0x000fc600000001ff */
[----:B------:R-:W0:Y:S08]  /*1640*/  F2I.NTZ R3, R3 ;  /* 0x0000000300037305 */ /* 0x000e300000203100 */
[----:B------:R-:W-:Y:S05]  /*1650*/  @!P0 BRA `(.L_x_15) ;  /* 0x0000000400048947 */ /* 0x000fea0003800000 */
[----:B------:R-:W-:-:S13]  /*1660*/  FSETP.NAN.AND P0, PT, |R8|, |R8|, PT ;  /* 0x400000080800720b */ /* 0x000fda0003f08200 */
[----:B------:R-:W-:Y:S01]  /*1670*/  @P0 FADD R6, R8, 0.45454543828964233398 ;  /* 0x3ee8ba2e08060421 */ /* 0x000fe20000000000 */
        /* <DEDUP_REMOVED lines=14> */
[----:B------:R-:W2:Y:S01]  /*1760*/  MUFU.RCP R10, R10 ;  /* 0x0000000a000a7308 */ /* 0x000ea20000001000 */
[----:B------:R-:W-:Y:S01]  /*1770*/  FFMA R7, R6, 1.1920928955078125e-07, R7 ;  /* 0x3400000006077823 */ /* 0x000fe20000000007 */
[----:B------:R-:W-:-:S13]  /*1780*/  FSETP.NEU.AND P0, PT, R8, RZ, P0 ;  /* 0x000000ff0800720b */ /* 0x000fda000070d000 */
[----:B------:R-:W-:Y:S01]  /*1790*/  @!P0 FADD R8, R8, R8 ;  /* 0x0000000808088221 */ /* 0x000fe20000000000 */
[----:B--2---:R-:W-:-:S04]  /*17a0*/  FMUL R12, R10, R11 ;  /* 0x0000000b0a0c7220 */ /* 0x004fc80000400000 */
[----:B------:R-:W-:Y:S01]  /*17b0*/  FADD R13, R9, -R12 ;  /* 0x8000000c090d7221 */ /* 0x000fe20000000000 */
[C---:B------:R-:W-:Y:S01]  /*17c0*/  FMUL R11, R12.reuse, R12 ;  /* 0x0000000c0c0b7220 */ /* 0x040fe20000400000 */
[C---:B------:R-:W-:Y:S02]  /*17d0*/  FFMA R6, R12.reuse, 1.4426950216293334961, R7 ;  /* 0x3fb8aa3b0c067823 */ /* 0x040fe40000000007 */
        /* <DEDUP_REMOVED lines=17> */
[----:B------:R-:W2:Y:S01]  /*18f0*/  FRND R9, R10 ;  /* 0x0000000a00097307 */ /* 0x000ea20000201000 */
[----:B------:R-:W-:Y:S01]  /*1900*/  FADD R6, R11, -R6 ;  /* 0x800000060b067221 */ /* 0x000fe20000000000 */
[----:B------:R-:W-:Y:S01]  /*1910*/  FFMA R7, R7, 0.45454543828964233398, -R10 ;  /* 0x3ee8ba2e07077823 */ /* 0x000fe2000000080a */
[----:B------:R-:W-:Y:S01]  /*1920*/  HFMA2 R11, -RZ, RZ, 0.64013671875, -15.109375 ;  /* 0x391fcb8eff0b7431 */ /* 0x000fe200000001ff */
[----:B------:R-:W-:Y:S02]  /*1930*/  FSETP.GT.AND P2, PT, |R10|, 152, PT ;  /* 0x431800000a00780b */ /* 0x000fe40003f44200 */
[----:B------:R-:W-:Y:S02]  /*1940*/  FFMA R7, R6, 0.45454543828964233398, R7 ;  /* 0x3ee8ba2e06077823 */ /* 0x000fe40000000007 */
[----:B------:R-:W3:Y:S01]  /*1950*/  F2I.NTZ R12, R10 ;  /* 0x0000000a000c7305 */ /* 0x000ee20000203100 */
[----:B--2---:R-:W-:Y:S01]  /*1960*/  FADD R6, R10, -R9 ;  /* 0x800000090a067221 */ /* 0x004fe20000000000 */
        /* <DEDUP_REMOVED lines=10> */
[----:B---3--:R-:W-:Y:S01]  /*1a10*/  LEA R12, R12, -R7, 0x17 ;  /* 0x800000070c0c7211 */ /* 0x008fe200078eb8ff */
[----:B------:R-:W-:Y:S01]  /*1a20*/  FFMA R10, R6, R11, 1 ;  /* 0x3f800000060a7423 */ /* 0x000fe2000000000b */
[----:B------:R-:W-:-:S03]  /*1a30*/  FSEL R6, RZ, +INF , !P1 ;  /* 0x7f800000ff067808 */ /* 0x000fc60004800000 */
[----:B------:R-:W-:-:S04]  /*1a40*/  FMUL R9, R9, R10 ;  /* 0x0000000a09097220 */ /* 0x000fc80000400000 */
[----:B------:R-:W-:Y:S01]  /*1a50*/  @!P2 FMUL R6, R12, R9 ;  /* 0x000000090c06a220 */ /* 0x000fe20000400000 */
[----:B------:R-:W-:-:S07]  /*1a60*/  @!P0 LOP3.LUT R6, R8, 0x7fffffff, RZ, 0xc0, !PT ;  /* 0x7fffffff08068812 */ /* 0x000fce00078ec0ff */
.L_x_15:
[----:B------:R-:W-:Y:S05]  /*1a70*/  BSYNC.RECONVERGENT B0 ;  /* 0x0000000000007941 */ /* 0x000fea0003800200 */
.L_x_14:
[----:B------:R-:W-:Y:S01]  /*1a80*/  FMUL R6, R6, 255 ;  /* 0x437f000006067820 */ /* 0x000fe20000400000 */
[----:B------:R-:W-:Y:S01]  /*1a90*/  FSETP.NEU.AND P0, PT, R0, 1, PT ;  /* 0x3f8000000000780b */ /* 0x000fe20003f0d000 */
[----:B------:R-:W-:Y:S01]  /*1aa0*/  BSSY.RECONVERGENT B0, `(.L_x_16) ;  /* 0x0000045000007945 */ /* 0x000fe20003800200 */
[----:B------:R-:W-:-:S03]  /*1ab0*/  MOV R7, 0x3f800000 ;  /* 0x3f80000000077802 */ /* 0x000fc60000000f00 */
[----:B------:R-:W2:Y:S08]  /*1ac0*/  F2I.NTZ R6, R6 ;  /* 0x0000000600067305 */ /* 0x000eb00000203100 */
        /* <DEDUP_REMOVED lines=17> */
[----:B------:R-:W3:Y:S01]  /*1be0*/  MUFU.RCP R10, R10 ;  /* 0x0000000a000a7308 */ /* 0x000ee20000001000 */
[----:B------:R-:W-:Y:S01]  /*1bf0*/  FFMA R8, R8, 1.1920928955078125e-07, R7 ;  /* 0x3400000008087823 */ /* 0x000fe20000000007 */
[----:B------:R-:W-:-:S13]  /*1c00*/  FSETP.NEU.AND P0, PT, R0, RZ, P0 ;  /* 0x000000ff0000720b */ /* 0x000fda000070d000 */
[----:B------:R-:W-:Y:S01]  /*1c10*/  @!P0 FADD R0, R0, R0 ;  /* 0x0000000000008221 */ /* 0x000fe20000000000 */
[----:B---3--:R-:W-:-:S04]  /*1c20*/  FMUL R11, R10, R11 ;  /* 0x0000000b0a0b7220 */ /* 0x008fc80000400000 */
        /* <DEDUP_REMOVED lines=20> */
[----:B------:R-:W3:Y:S01]  /*1d70*/  FRND R10, R9 ;  /* 0x00000009000a7307 */ /* 0x000ee20000201000 */
[----:B------:R-:W-:Y:S01]  /*1d80*/  FADD R7, R12, -R7 ;  /* 0x800000070c077221 */ /* 0x000fe20000000000 */
[----:B------:R-:W-:Y:S01]  /*1d90*/  FFMA R8, R8, 0.45454543828964233398, -R9 ;  /* 0x3ee8ba2e08087823 */ /* 0x000fe20000000809 */
[----:B------:R-:W-:Y:S02]  /*1da0*/  MOV R12, 0x391fcb8e ;  /* 0x391fcb8e000c7802 */ /* 0x000fe40000000f00 */
[----:B------:R-:W-:Y:S01]  /*1db0*/  FSETP.GT.AND P2, PT, |R9|, 152, PT ;  /* 0x431800000900780b */ /* 0x000fe20003f44200 */
[----:B------:R-:W-:Y:S02]  /*1dc0*/  FFMA R8, R7, 0.45454543828964233398, R8 ;  /* 0x3ee8ba2e07087823 */ /* 0x000fe40000000008 */
[----:B------:R-:W4:Y:S01]  /*1dd0*/  F2I.NTZ R11, R9 ;  /* 0x00000009000b7305 */ /* 0x000f220000203100 */
[----:B---3--:R-:W-:Y:S01]  /*1de0*/  FADD R7, R9, -R10 ;  /* 0x8000000a09077221 */ /* 0x008fe20000000000 */
        /* <DEDUP_REMOVED lines=10> */
[----:B----4-:R-:W-:Y:S01]  /*1e90*/  LEA R11, R11, -R8, 0x17 ;  /* 0x800000080b0b7211 */ /* 0x010fe200078eb8ff */
[----:B------:R-:W-:Y:S01]  /*1ea0*/  FFMA R9, R7, R12, 1 ;  /* 0x3f80000007097423 */ /* 0x000fe2000000000c */
[----:B------:R-:W-:-:S03]  /*1eb0*/  FSEL R7, RZ, +INF , !P1 ;  /* 0x7f800000ff077808 */ /* 0x000fc60004800000 */
[----:B------:R-:W-:-:S04]  /*1ec0*/  FMUL R10, R10, R9 ;  /* 0x000000090a0a7220 */ /* 0x000fc80000400000 */
[----:B------:R-:W-:Y:S01]  /*1ed0*/  @!P2 FMUL R7, R11, R10 ;  /* 0x0000000a0b07a220 */ /* 0x000fe20000400000 */
[----:B------:R-:W-:-:S07]  /*1ee0*/  @!P0 LOP3.LUT R7, R0, 0x7fffffff, RZ, 0xc0, !PT ;  /* 0x7fffffff00078812 */ /* 0x000fce00078ec0ff */
.L_x_17:
[----:B------:R-:W-:Y:S05]  /*1ef0*/  BSYNC.RECONVERGENT B0 ;  /* 0x0000000000007941 */ /* 0x000fea0003800200 */
.L_x_16:
[----:B------:R-:W-:Y:S01]  /*1f00*/  FMUL R7, R7, 255 ;  /* 0x437f000007077820 */ /* 0x000fe20000400000 */
[----:B-1----:R-:W-:-:S05]  /*1f10*/  IMAD.WIDE R4, R2, 0x3, R4 ;  /* 0x0000000302047825 */ /* 0x002fca00078e0204 */
[----:B------:R-:W1:Y:S01]  /*1f20*/  F2I.NTZ R7, R7 ;  /* 0x0000000700077305 */ /* 0x000e620000203100 */
[----:B0-----:R-:W-:Y:S04]  /*1f30*/  STG.E.U8 desc[UR4][R4.64], R3 ;  /* 0x0000000304007986 */ /* 0x001fe8000c101104 */
[----:B--2---:R-:W-:Y:S04]  /*1f40*/  STG.E.U8 desc[UR4][R4.64+0x1], R6 ;  /* 0x0000010604007986 */ /* 0x004fe8000c101104 */
[----:B-1----:R-:W-:Y:S01]  /*1f50*/  STG.E.U8 desc[UR4][R4.64+0x2], R7 ;  /* 0x0000020704007986 */ /* 0x002fe2000c101104 */
[----:B------:R-:W-:Y:S05]  /*1f60*/  EXIT ;  /* 0x000000000000794d */ /* 0x000fea0003800000 */
        .weak           $__internal_0_$__cuda_sm3x_div_rn_noftz_f32_slowpath
        .type           $__internal_0_$__cuda_sm3x_div_rn_noftz_f32_slowpath,@function
        .size           $__internal_0_$__cuda_sm3x_div_rn_noftz_f32_slowpath,(.L_x_264 - $__internal_0_$__cuda_sm3x_div_rn_noftz_f32_slowpath)
$__internal_0_$__cuda_sm3x_div_rn_noftz_f32_slowpath:
[----:B------:R-:W-:Y:S01]  /*1f70*/  SHF.R.U32.HI R11, RZ, 0x17, R4 ;  /* 0x00000017ff0b7819 */ /* 0x000fe20000011604 */
[----:B------:R-:W-:Y:S01]  /*1f80*/  BSSY.RECONVERGENT B1, `(.L_x_18) ;  /* 0x0000064000017945 */ /* 0x000fe20003800200 */
[----:B------:R-:W-:Y:S01]  /*1f90*/  SHF.R.U32.HI R0, RZ, 0x17, R3 ;  /* 0x00000017ff007819 */ /* 0x000fe20000011603 */
[----:B------:R-:W-:Y:S01]  /*1fa0*/  HFMA2 R12, -RZ, RZ, 3.748046875, 0 ;  /* 0x437f0000ff0c7431 */ /* 0x000fe200000001ff */
[----:B------:R-:W-:Y:S02]  /*1fb0*/  LOP3.LUT R11, R11, 0xff, RZ, 0xc0, !PT ;  /* 0x000000ff0b0b7812 */ /* 0x000fe400078ec0ff */
[----:B------:R-:W-:Y:S02]  /*1fc0*/  LOP3.LUT R16, R0, 0xff, RZ, 0xc0, !PT ;  /* 0x000000ff00107812 */ /* 0x000fe400078ec0ff */
[----:B------:R-:W-:Y:S02]  /*1fd0*/  IADD3 R13, PT, PT, R11, -0x1, RZ ;  /* 0xffffffff0b0d7810 */ /* 0x000fe40007ffe0ff */
[----:B------:R-:W-:-:S02]  /*1fe0*/  IADD3 R14, PT, PT, R16, -0x1, RZ ;  /* 0xffffffff100e7810 */ /* 0x000fc40007ffe0ff */
[----:B------:R-:W-:-:S04]  /*1ff0*/  ISETP.GT.U32.AND P0, PT, R13, 0xfd, PT ;  /* 0x000000fd0d00780c */ /* 0x000fc80003f04070 */
[----:B------:R-:W-:-:S13]  /*2000*/  ISETP.GT.U32.OR P0, PT, R14, 0xfd, P0 ;  /* 0x000000fd0e00780c */ /* 0x000fda0000704470 */
[----:B------:R-:W-:Y:S01]  /*2010*/  @!P0 MOV R7, RZ ;  /* 0x000000ff00078202 */ /* 0x000fe20000000f00 */
[----:B------:R-:W-:Y:S06]  /*2020*/  @!P0 BRA `(.L_x_19) ;  /* 0x0000000000608947 */ /* 0x000fec0003800000 */
[----:B------:R-:W-:Y:S02]  /*2030*/  MOV R0, 0x437f0000 ;  /* 0x437f000000007802 */ /* 0x000fe40000000f00 */
[----:B------:R-:W-:Y:S02]  /*2040*/  FSETP.GTU.FTZ.AND P0, PT, |R3|, +INF , PT ;  /* 0x7f8000000300780b */ /* 0x000fe40003f1c200 */
[----:B------:R-:W-:-:S04]  /*2050*/  FSETP.GTU.FTZ.AND P1, PT, |R0|, +INF , PT ;  /* 0x7f8000000000780b */ /* 0x000fc80003f3c200 */
[----:B------:R-:W-:-:S13]  /*2060*/  PLOP3.LUT P0, PT, P0, P1, PT, 0xf8, 0x8f ;  /* 0x00000000008f781c */ /* 0x000fda0000703f70 */
[----:B------:R-:W-:Y:S05]  /*2070*/  @P0 BRA `(.L_x_20) ;  /* 0x00000004004c0947 */ /* 0x000fea0003800000 */
[----:B------:R-:W-:-:S13]  /*2080*/  LOP3.LUT P0, RZ, R12, 0x7fffffff, R3, 0xc8, !PT ;  /* 0x7fffffff0cff7812 */ /* 0x000fda000780c803 */
[----:B------:R-:W-:Y:S05]  /*2090*/  @!P0 BRA `(.L_x_21) ;  /* 0x00000004003c8947 */ /* 0x000fea0003800000 */
[C---:B------:R-:W-:Y:S02]  /*20a0*/  FSETP.NEU.FTZ.AND P2, PT, |R3|.reuse, +INF , PT ;  /* 0x7f8000000300780b */ /* 0x040fe40003f5d200 */
[----:B------:R-:W-:Y:S02]  /*20b0*/  FSETP.NEU.FTZ.AND P1, PT, |R0|, +INF , PT ;  /* 0x7f8000000000780b */ /* 0x000fe40003f3d200 */
[----:B------:R-:W-:-:S11]  /*20c0*/  FSETP.NEU.FTZ.AND P0, PT, |R3|, +INF , PT ;  /* 0x7f8000000300780b */ /* 0x000fd60003f1d200 */
[----:B------:R-:W-:Y:S05]  /*20d0*/  @!P1 BRA !P2, `(.L_x_21) ;  /* 0x00000004002c9947 */ /* 0x000fea0005000000 */
[----:B------:R-:W-:-:S04]  /*20e0*/  LOP3.LUT P2, RZ, R3, 0x7fffffff, RZ, 0xc0, !PT ;  /* 0x7fffffff03ff7812 */ /* 0x000fc8000784c0ff */
[----:B------:R-:W-:-:S13]  /*20f0*/  PLOP3.LUT P1, PT, P1, P2, PT, 0x2f, 0xf2 ;  /* 0x0000000000f2781c */ /* 0x000fda0000f24577 */
[----:B------:R-:W-:Y:S05]  /*2100*/  @P1 BRA `(.L_x_22) ;  /* 0x0000000400181947 */ /* 0x000fea0003800000 */
[----:B------:R-:W-:-:S04]  /*2110*/  LOP3.LUT P1, RZ, R12, 0x7fffffff, RZ, 0xc0, !PT ;  /* 0x7fffffff0cff7812 */ /* 0x000fc8000782c0ff */
[----:B------:R-:W-:-:S13]  /*2120*/  PLOP3.LUT P0, PT, P0, P1, PT, 0x2f, 0xf2 ;  /* 0x0000000000f2781c */ /* 0x000fda0000702577 */
[----:B------:R-:W-:Y:S05]  /*2130*/  @P0 BRA `(.L_x_23) ;  /* 0x0000000400000947 */ /* 0x000fea0003800000 */
[----:B------:R-:W-:Y:S02]  /*2140*/  ISETP.GE.AND P0, PT, R14, RZ, PT ;  /* 0x000000ff0e00720c */ /* 0x000fe40003f06270 */
[----:B------:R-:W-:-:S11]  /*2150*/  ISETP.GE.AND P1, PT, R13, RZ, PT ;  /* 0x000000ff0d00720c */ /* 0x000fd60003f26270 */
[----:B------:R-:W-:Y:S01]  /*2160*/  @P0 MOV R7, RZ ;  /* 0x000000ff00070202 */ /* 0x000fe20000000f00 */
[----:B------:R-:W-:Y:S01]  /*2170*/  @!P0 FFMA R3, R3, 1.84467440737095516160e+19, RZ ;  /* 0x5f80000003038823 */ /* 0x000fe200000000ff */
[----:B------:R-:W-:Y:S01]  /*2180*/  @!P0 MOV R7, 0xffffffc0 ;  /* 0xffffffc000078802 */ /* 0x000fe20000000f00 */
[----:B------:R-:W-:-:S03]  /*2190*/  @!P1 FFMA R12, R0, 1.84467440737095516160e+19, RZ ;  /* 0x5f800000000c9823 */ /* 0x000fc600000000ff */
[----:B------:R-:W-:-:S07]  /*21a0*/  @!P1 IADD3 R7, PT, PT, R7, 0x40, RZ ;  /* 0x0000004007079810 */ /* 0x000fce0007ffe0ff */
.L_x_19:
[----:B------:R-:W-:Y:S01]  /*21b0*/  LEA R13, R11, 0xc0800000, 0x17 ;  /* 0xc08000000b0d7811 */ /* 0x000fe200078eb8ff */
[----:B------:R-:W-:Y:S03]  /*21c0*/  BSSY.RECONVERGENT B2, `(.L_x_24) ;  /* 0x0000036000027945 */ /* 0x000fe60003800200 */
[----:B------:R-:W-:Y:S02]  /*21d0*/  IADD3 R13, PT, PT, -R13, R12, RZ ;  /* 0x0000000c0d0d7210 */ /* 0x000fe40007ffe1ff */
[----:B------:R-:W-:Y:S02]  /*21e0*/  IADD3 R12, PT, PT, R16, -0x7f, RZ ;  /* 0xffffff81100c7810 */ /* 0x000fe40007ffe0ff */
[----:B------:R-:W0:Y:S01]  /*21f0*/  MUFU.RCP R14, R13 ;  /* 0x0000000d000e7308 */ /* 0x000e220000001000 */
[----:B------:R-:W-:Y:S02]  /*2200*/  FADD.FTZ R15, -R13, -RZ ;  /* 0x800000ff0d0f7221 */ /* 0x000fe40000010100 */
[C---:B------:R-:W-:Y:S01]  /*2210*/  IMAD R0, R12.reuse, -0x800000, R3 ;  /* 0xff8000000c007824 */ /* 0x040fe200078e0203 */
[----:B------:R-:W-:-:S04]  /*2220*/  IADD3 R12, PT, PT, R12, 0x7f, -R11 ;  /* 0x0000007f0c0c7810 */ /* 0x000fc80007ffe80b */
[----:B------:R-:W-:Y:S01]  /*2230*/  IADD3 R12, PT, PT, R12, R7, RZ ;  /* 0x000000070c0c7210 */ /* 0x000fe20007ffe0ff */
[----:B0-----:R-:W-:-:S04]  /*2240*/  FFMA R17, R14, R15, 1 ;  /* 0x3f8000000e117423 */ /* 0x001fc8000000000f */
[----:B------:R-:W-:-:S04]  /*2250*/  FFMA R16, R14, R17, R14 ;  /* 0x000000110e107223 */ /* 0x000fc8000000000e */
[----:B------:R-:W-:-:S04]  /*2260*/  FFMA R3, R0, R16, RZ ;  /* 0x0000001000037223 */ /* 0x000fc800000000ff */
[----:B------:R-:W-:-:S04]  /*2270*/  FFMA R14, R15, R3, R0 ;  /* 0x000000030f0e7223 */ /* 0x000fc80000000000 */
[----:B------:R-:W-:-:S04]  /*2280*/  FFMA R17, R16, R14, R3 ;  /* 0x0000000e10117223 */ /* 0x000fc80000000003 */
[----:B------:R-:W-:-:S04]  /*2290*/  FFMA R14, R15, R17, R0 ;  /* 0x000000110f0e7223 */ /* 0x000fc80000000000 */
[----:B------:R-:W-:-:S05]  /*22a0*/  FFMA R0, R16, R14, R17 ;  /* 0x0000000e10007223 */ /* 0x000fca0000000011 */
[----:B------:R-:W-:-:S04]  /*22b0*/  SHF.R.U32.HI R3, RZ, 0x17, R0 ;  /* 0x00000017ff037819 */ /* 0x000fc80000011600 */
[----:B------:R-:W-:-:S04]  /*22c0*/  LOP3.LUT R3, R3, 0xff, RZ, 0xc0, !PT ;  /* 0x000000ff03037812 */ /* 0x000fc800078ec0ff */
[----:B------:R-:W-:-:S04]  /*22d0*/  IADD3 R11, PT, PT, R3, R12, RZ ;  /* 0x0000000c030b7210 */ /* 0x000fc80007ffe0ff */
[----:B------:R-:W-:-:S04]  /*22e0*/  IADD3 R3, PT, PT, R11, -0x1, RZ ;  /* 0xffffffff0b037810 */ /* 0x000fc80007ffe0ff */
[----:B------:R-:W-:-:S13]  /*22f0*/  ISETP.GE.U32.AND P0, PT, R3, 0xfe, PT ;  /* 0x000000fe0300780c */ /* 0x000fda0003f06070 */
[----:B------:R-:W-:Y:S05]  /*2300*/  @!P0 BRA `(.L_x_25) ;  /* 0x0000000000808947 */ /* 0x000fea0003800000 */
[----:B------:R-:W-:-:S13]  /*2310*/  ISETP.GT.AND P0, PT, R11, 0xfe, PT ;  /* 0x000000fe0b00780c */ /* 0x000fda0003f04270 */
[----:B------:R-:W-:Y:S05]  /*2320*/  @P0 BRA `(.L_x_26) ;  /* 0x00000000006c0947 */ /* 0x000fea0003800000 */
[----:B------:R-:W-:-:S13]  /*2330*/  ISETP.GE.AND P0, PT, R11, 0x1, PT ;  /* 0x000000010b00780c */ /* 0x000fda0003f06270 */
[----:B------:R-:W-:Y:S05]  /*2340*/  @P0 BRA `(.L_x_27) ;  /* 0x0000000000740947 */ /* 0x000fea0003800000 */
[----:B------:R-:W-:Y:S02]  /*2350*/  ISETP.GE.AND P0, PT, R11, -0x18, PT ;  /* 0xffffffe80b00780c */ /* 0x000fe40003f06270 */
[----:B------:R-:W-:-:S11]  /*2360*/  LOP3.LUT R0, R0, 0x80000000, RZ, 0xc0, !PT ;  /* 0x8000000000007812 */ /* 0x000fd600078ec0ff */
[----:B------:R-:W-:Y:S05]  /*2370*/  @!P0 BRA `(.L_x_27) ;  /* 0x0000000000688947 */ /* 0x000fea0003800000 */
[CCC-:B------:R-:W-:Y:S01]  /*2380*/  FFMA.RZ R3, R16.reuse, R14.reuse, R17.reuse ;  /* 0x0000000e10037223 */ /* 0x1c0fe2000000c011 */
[CCC-:B------:R-:W-:Y:S01]  /*2390*/  FFMA.RM R12, R16.reuse, R14.reuse, R17.reuse ;  /* 0x0000000e100c7223 */ /* 0x1c0fe20000004011 */
[C---:B------:R-:W-:Y:S02]  /*23a0*/  ISETP.NE.AND P2, PT, R11.reuse, RZ, PT ;  /* 0x000000ff0b00720c */ /* 0x040fe40003f45270 */
[----:B------:R-:W-:Y:S02]  /*23b0*/  ISETP.NE.AND P1, PT, R11, RZ, PT ;  /* 0x000000ff0b00720c */ /* 0x000fe40003f25270 */
[----:B------:R-:W-:Y:S01]  /*23c0*/  LOP3.LUT R7, R3, 0x7fffff, RZ, 0xc0, !PT ;  /* 0x007fffff03077812 */ /* 0x000fe200078ec0ff */
[----:B------:R-:W-:Y:S01]  /*23d0*/  FFMA.RP R3, R16, R14, R17 ;  /* 0x0000000e10037223 */ /* 0x000fe20000008011 */
[----:B------:R-:W-:Y:S02]  /*23e0*/  IADD3 R14, PT, PT, R11, 0x20, RZ ;  /* 0x000000200b0e7810 */ /* 0x000fe40007ffe0ff */
[----:B------:R-:W-:-:S02]  /*23f0*/  LOP3.LUT R7, R7, 0x800000, RZ, 0xfc, !PT ;  /* 0x0080000007077812 */ /* 0x000fc400078efcff */
[----:B------:R-:W-:Y:S02]  /*2400*/  IADD3 R11, PT, PT, -R11, RZ, RZ ;  /* 0x000000ff0b0b7210 */ /* 0x000fe40007ffe1ff */
[----:B------:R-:W-:Y:S02]  /*2410*/  SHF.L.U32 R14, R7, R14, RZ ;  /* 0x0000000e070e7219 */ /* 0x000fe400000006ff */
[----:B------:R-:W-:Y:S02]  /*2420*/  FSETP.NEU.FTZ.AND P0, PT, R3, R12, PT ;  /* 0x0000000c0300720b */ /* 0x000fe40003f1d000 */
[----:B------:R-:W-:Y:S02]  /*2430*/  SEL R12, R11, RZ, P2 ;  /* 0x000000ff0b0c7207 */ /* 0x000fe40001000000 */
[----:B------:R-:W-:Y:S02]  /*2440*/  ISETP.NE.AND P1, PT, R14, RZ, P1 ;  /* 0x000000ff0e00720c */ /* 0x000fe40000f25270 */
[----:B------:R-:W-:-:S02]  /*2450*/  SHF.R.U32.HI R12, RZ, R12, R7 ;  /* 0x0000000cff0c7219 */ /* 0x000fc40000011607 */
[----:B------:R-:W-:Y:S02]  /*2460*/  PLOP3.LUT P0, PT, P0, P1, PT, 0xf8, 0x8f ;  /* 0x00000000008f781c */ /* 0x000fe40000703f70 */
[----:B------:R-:W-:Y:S02]  /*2470*/  SHF.R.U32.HI R14, RZ, 0x1, R12 ;  /* 0x00000001ff0e7819 */ /* 0x000fe4000001160c */
[----:B------:R-:W-:-:S04]  /*2480*/  SEL R3, RZ, 0x1, !P0 ;  /* 0x00000001ff037807 */ /* 0x000fc80004000000 */
[----:B------:R-:W-:-:S04]  /*2490*/  LOP3.LUT R3, R3, 0x1, R14, 0xf8, !PT ;  /* 0x0000000103037812 */ /* 0x000fc800078ef80e */
[----:B------:R-:W-:-:S04]  /*24a0*/  LOP3.LUT R3, R3, R12, RZ, 0xc0, !PT ;  /* 0x0000000c03037212 */ /* 0x000fc800078ec0ff */
[----:B------:R-:W-:-:S04]  /*24b0*/  IADD3 R3, PT, PT, R14, R3, RZ ;  /* 0x000000030e037210 */ /* 0x000fc80007ffe0ff */
[----:B------:R-:W-:Y:S01]  /*24c0*/  LOP3.LUT R0, R3, R0, RZ, 0xfc, !PT ;  /* 0x0000000003007212 */ /* 0x000fe200078efcff */
[----:B------:R-:W-:Y:S06]  /*24d0*/  BRA `(.L_x_27) ;  /* 0x0000000000107947 */ /* 0x000fec0003800000 */
.L_x_26:
[----:B------:R-:W-:-:S04]  /*24e0*/  LOP3.LUT R0, R0, 0x80000000, RZ, 0xc0, !PT ;  /* 0x8000000000007812 */ /* 0x000fc800078ec0ff */
[----:B------:R-:W-:Y:S01]  /*24f0*/  LOP3.LUT R0, R0, 0x7f800000, RZ, 0xfc, !PT ;  /* 0x7f80000000007812 */ /* 0x000fe200078efcff */
[----:B------:R-:W-:Y:S06]  /*2500*/  BRA `(.L_x_27) ;  /* 0x0000000000047947 */ /* 0x000fec0003800000 */
.L_x_25:
[----:B------:R-:W-:-:S07]  /*2510*/  LEA R0, R12, R0, 0x17 ;  /* 0x000000000c007211 */ /* 0x000fce00078eb8ff */
.L_x_27:
[----:B------:R-:W-:Y:S05]  /*2520*/  BSYNC.RECONVERGENT B2 ;  /* 0x0000000000027941 */ /* 0x000fea0003800200 */
.L_x_24:
[----:B------:R-:W-:Y:S05]  /*2530*/  BRA `(.L_x_28) ;  /* 0x0000000000207947 */ /* 0x000fea0003800000 */
.L_x_23:
[----:B------:R-:W-:-:S04]  /*2540*/  LOP3.LUT R0, R12, 0x80000000, R3, 0x48, !PT ;  /* 0x800000000c007812 */ /* 0x000fc800078e4803 */
[----:B------:R-:W-:Y:S01]  /*2550*/  LOP3.LUT R0, R0, 0x7f800000, RZ, 0xfc, !PT ;  /* 0x7f80000000007812 */ /* 0x000fe200078efcff */
[----:B------:R-:W-:Y:S06]  /*2560*/  BRA `(.L_x_28) ;  /* 0x0000000000147947 */ /* 0x000fec0003800000 */
.L_x_22:
[----:B------:R-:W-:Y:S01]  /*2570*/  LOP3.LUT R0, R12, 0x80000000, R3, 0x48, !PT ;  /* 0x800000000c007812 */ /* 0x000fe200078e4803 */
[----:B------:R-:W-:Y:S06]  /*2580*/  BRA `(.L_x_28) ;  /* 0x00000000000c7947 */ /* 0x000fec0003800000 */
.L_x_21:
[----:B------:R-:W0:Y:S01]  /*2590*/  MUFU.RSQ R0, -QNAN ;  /* 0xffc0000000007908 */ /* 0x000e220000001400 */
[----:B------:R-:W-:Y:S05]  /*25a0*/  BRA `(.L_x_28) ;  /* 0x0000000000047947 */ /* 0x000fea0003800000 */
.L_x_20:
[----:B------:R-:W-:-:S07]  /*25b0*/  FADD.FTZ R0, R3, R0 ;  /* 0x0000000003007221 */ /* 0x000fce0000010000 */
.L_x_28:
[----:B------:R-:W-:Y:S05]  /*25c0*/  BSYNC.RECONVERGENT B1 ;  /* 0x0000000000017941 */ /* 0x000fea0003800200 */
.L_x_18:
[----:B------:R-:W-:-:S04]  /*25d0*/  HFMA2 R11, -RZ, RZ, 0, 0 ;  /* 0x00000000ff0b7431 */ /* 0x000fc800000001ff */
[----:B0-----:R-:W-:Y:S05]  /*25e0*/  RET.REL.NODEC R10 `(_Z25apply_color_gain_fast_rgbILi512EEvPK6uchar3PS0_iiifff) ;  /* 0xffffffd80a847950 */ /* 0x001fea0003c3ffff */
.L_x_29:
[----:B------:R-:W-:-:S00]  /*25f0*/  BRA `(.L_x_29) ;  /* 0xfffffffc00fc7947 */ /* 0x000fc0000383ffff */
[----:B------:R-:W-:-:S00]  /*2600*/  NOP ;  /* 0x0000000000007918 */ /* 0x000fc00000000000 */
[----:B------:R-:W-:-:S00]  /*2610*/  NOP ;  /* 0x0000000000007918 */ /* 0x000fc00000000000 */
[----:B------:R-:W-:-:S00]  /*2620*/  NOP ;  /* 0x0000000000007918 */ /* 0x000fc00000000000 */
[----:B------:R-:W-:-:S00]  /*2630*/  NOP ;  /* 0x0000000000007918 */ /* 0x000fc00000000000 */
[----:B------:R-:W-:-:S00]  /*2640*/  NOP ;  /* 0x0000000000007918 */ /* 0x000fc00000000000 */
[----:B------:R-:W-:-:S00]  /*2650*/  NOP ;  /* 0x0000000000007918 */ /* 0x000fc00000000000 */
[----:B------:R-:W-:-:S00]  /*2660*/  NOP ;  /* 0x0000000000007918 */ /* 0x000fc00000000000 */
[----:B------:R-:W-:-:S00]  /*2670*/  NOP ;  /* 0x0000000000007918 */ /* 0x000fc00000000000 */
.L_x_264:


//--------------------- .text._Z25apply_color_gain_fast_rgbILi256EEvPK6uchar3PS0_iiifff --------------------------
	.section	.text._Z25apply_color_gain_fast_rgbILi256EEvPK6uchar3PS0_iiifff,"ax",@progbits
	.align	128
        .global         _Z25apply_color_gain_fast_rgbILi256EEvPK6uchar3PS0_iiifff
        .type           _Z25apply_color_gain_fast_rgbILi256EEvPK6uchar3PS0_iiifff,@function
        .size           _Z25apply_color_gain_fast_rgbILi256EEvPK6uchar3PS0_iiifff,(.L_x_265 - _Z25apply_color_gain_fast_rgbILi256EEvPK6uchar3PS0_iiifff)
        .other          _Z25apply_color_gain_fast_rgbILi256EEvPK6uchar3PS0_iiifff,@"STO_CUDA_ENTRY STV_DEFAULT"
_Z25apply_color_gain_fast_rgbILi256EEvPK6uchar3PS0_iiifff:
.text._Z25apply_color_gain_fast_rgbILi256EEvPK6uchar3PS0_iiifff:
        /* <DEDUP_REMOVED lines=29> */
[----:B-----5:R-:W-:Y:S05]  /*01d0*/  CALL.REL.NOINC `($__internal_1_$__cuda_sm3x_div_rn_noftz_f32_slowpath) ;  /* 0x0000001c00647944 */ /* 0x020fea0003c00000 */
[----:B------:R-:W-:-:S07]  /*01e0*/  MOV R3, R0 ;  /* 0x0000000000037202 */ /* 0x000fce0000000f00 */
.L_x_31:
[----:B------:R-:W-:Y:S05]  /*01f0*/  BSYNC.RECONVERGENT B0 ;  /* 0x0000000000007941 */ /* 0x000fea0003800200 */
.L_x_30:
        /* <DEDUP_REMOVED lines=78> */
.L_x_33:
[----:B------:R-:W-:Y:S05]  /*06e0*/  BSYNC.RECONVERGENT B0 ;  /* 0x0000000000007941 */ /* 0x000fea0003800200 */
.L_x_32:
[----:B------:R-:W-:Y:S01]  /*06f0*/  BSSY.RECONVERGENT B0, `(.L_x_34) ;  /* 0x0000007000007945 */ /* 0x000fe20003800200 */
[----:B------:R-:W-:-:S03]  /*0700*/  FFMA R3, R7, R8, R6 ;  /* 0x0000000807037223 */ /* 0x000fc60000000006 */
[----:B-1----:R-:W-:Y:S05]  /*0710*/  @!P1 BRA `(.L_x_35) ;  /* 0x0000000000109947 */ /* 0x002fea0003800000 */
[----:B------:R-:W-:Y:S02]  /*0720*/  MOV R3, R0 ;  /* 0x0000000000037202 */ /* 0x000fe40000000f00 */
[----:B------:R-:W-:-:S07]  /*0730*/  MOV R10, 0x750 ;  /* 0x00000750000a7802 */ /* 0x000fce0000000f00 */
[----:B------:R-:W-:Y:S05]  /*0740*/  CALL.REL.NOINC `($__internal_1_$__cuda_sm3x_div_rn_noftz_f32_slowpath) ;  /* 0x0000001800087944 */ /* 0x000fea0003c00000 */
[----:B------:R-:W-:-:S07]  /*0750*/  MOV R3, R0 ;  /* 0x0000000000037202 */ /* 0x000fce0000000f00 */
.L_x_35:
[----:B------:R-:W-:Y:S05]  /*0760*/  BSYNC.RECONVERGENT B0 ;  /* 0x0000000000007941 */ /* 0x000fea0003800200 */
.L_x_34:
        /* <DEDUP_REMOVED lines=78> */
.L_x_37:
[----:B------:R-:W-:Y:S05]  /*0c50*/  BSYNC.RECONVERGENT B0 ;  /* 0x0000000000007941 */ /* 0x000fea0003800200 */
.L_x_36:
[----:B------:R-:W-:Y:S01]  /*0c60*/  BSSY.RECONVERGENT B0, `(.L_x_38) ;  /* 0x0000006000007945 */ /* 0x000fe20003800200 */
[----:B------:R-:W-:-:S03]  /*0c70*/  FFMA R0, R0, R7, R6 ;  /* 0x0000000700007223 */ /* 0x000fc60000000006 */
[----:B-1----:R-:W-:Y:S05]  /*0c80*/  @!P1 BRA `(.L_x_39) ;  /* 0x00000000000c9947 */ /* 0x002fea0003800000 */
[----:B------:R-:W-:Y:S02]  /*0c90*/  MOV R3, R5 ;  /* 0x0000000500037202 */ /* 0x000fe40000000f00 */
[----:B------:R-:W-:-:S07]  /*0ca0*/  MOV R10, 0xcc0 ;  /* 0x00000cc0000a7802 */ /* 0x000fce0000000f00 */
[----:B------:R-:W-:Y:S05]  /*0cb0*/  CALL.REL.NOINC `($__internal_1_$__cuda_sm3x_div_rn_noftz_f32_slowpath) ;  /* 0x0000001000ac7944 */ /* 0x000fea0003c00000 */
.L_x_39:
[----:B------:R-:W-:Y:S05]  /*0cc0*/  BSYNC.RECONVERGENT B0 ;  /* 0x0000000000007941 */ /* 0x000fea0003800200 */
.L_x_38:
        /* <DEDUP_REMOVED lines=70> */
.L_x_41:
[----:B------:R-:W-:Y:S05]  /*1130*/  BSYNC.RECONVERGENT B0 ;  /* 0x0000000000007941 */ /* 0x000fea0003800200 */
.L_x_40:
        /* <DEDUP_REMOVED lines=75> */
.L_x_43:
[----:B------:R-:W-:Y:S05]  /*15f0*/  BSYNC.RECONVERGENT B0 ;  /* 0x0000000000007941 */ /* 0x000fea0003800200 */
.L_x_42:
        /* <DEDUP_REMOVED lines=71> */
.L_x_45:
[----:B------:R-:W-:Y:S05]  /*1a70*/  BSYNC.RECONVERGENT B0 ;  /* 0x0000000000007941 */ /* 0x000fea0003800200 */
.L_x_44:
        /* <DEDUP_REMOVED lines=71> */
.L_x_47:
[----:B------:R-:W-:Y:S05]  /*1ef0*/  BSYNC.RECONVERGENT B0 ;  /* 0x0000000000007941 */ /* 0x000fea0003800200 */
.L_x_46:
[----:B------:R-:W-:Y:S01]  /*1f00*/  FMUL R7, R7, 255 ;  /* 0x437f000007077820 */ /* 0x000fe20000400000 */
[----:B-1----:R-:W-:-:S05]  /*1f10*/  IMAD.WIDE R4, R2, 0x3, R4 ;  /* 0x0000000302047825 */ /* 0x002fca00078e0204 */
[----:B------:R-:W1:Y:S01]  /*1f20*/  F2I.NTZ R7, R7 ;  /* 0x0000000700077305 */ /* 0x000e620000203100 */
[----:B0-----:R-:W-:Y:S04]  /*1f30*/  STG.E.U8 desc[UR4][R4.64], R3 ;  /* 0x0000000304007986 */ /* 0x001fe8000c101104 */
[----:B--2---:R-:W-:Y:S04]  /*1f40*/  STG.E.U8 desc[UR4][R4.64+0x1], R6 ;  /* 0x0000010604007986 */ /* 0x004fe8000c101104 */
[----:B-1----:R-:W-:Y:S01]  /*1f50*/  STG.E.U8 desc[UR4][R4.64+0x2], R7 ;  /* 0x0000020704007986 */ /* 0x002fe2000c101104 */
[----:B------:R-:W-:Y:S05]  /*1f60*/  EXIT ;  /* 0x000000000000794d */ /* 0x000fea0003800000 */
        .weak           $__internal_1_$__cuda_sm3x_div_rn_noftz_f32_slowpath
        .type           $__internal_1_$__cuda_sm3x_div_rn_noftz_f32_slowpath,@function
        .size           $__internal_1_$__cuda_sm3x_div_rn_noftz_f32_slowpath,(.L_x_265 - $__internal_1_$__cuda_sm3x_div_rn_noftz_f32_slowpath)
$__internal_1_$__cuda_sm3x_div_rn_noftz_f32_slowpath:
        /* <DEDUP_REMOVED lines=36> */
.L_x_49:
        /* <DEDUP_REMOVED lines=51> */
.L_x_56:
[----:B------:R-:W-:-:S04]  /*24e0*/  LOP3.LUT R0, R0, 0x80000000, RZ, 0xc0, !PT ;  /* 0x8000000000007812 */ /* 0x000fc800078ec0ff */
[----:B------:R-:W-:Y:S01]  /*24f0*/  LOP3.LUT R0, R0, 0x7f800000, RZ, 0xfc, !PT ;  /* 0x7f80000000007812 */ /* 0x000fe200078efcff */
[----:B------:R-:W-:Y:S06]  /*2500*/  BRA `(.L_x_57) ;  /* 0x0000000000047947 */ /* 0x000fec0003800000 */
.L_x_55:
[----:B------:R-:W-:-:S07]  /*2510*/  LEA R0, R12, R0, 0x17 ;  /* 0x000000000c007211 */ /* 0x000fce00078eb8ff */
.L_x_57:
[----:B------:R-:W-:Y:S05]  /*2520*/  BSYNC.RECONVERGENT B2 ;  /* 0x0000000000027941 */ /* 0x000fea0003800200 */
.L_x_54:
[----:B------:R-:W-:Y:S05]  /*2530*/  BRA `(.L_x_58) ;  /* 0x0000000000207947 */ /* 0x000fea0003800000 */
.L_x_53:
[----:B------:R-:W-:-:S04]  /*2540*/  LOP3.LUT R0, R12, 0x80000000, R3, 0x48, !PT ;  /* 0x800000000c007812 */ /* 0x000fc800078e4803 */
[----:B------:R-:W-:Y:S01]  /*2550*/  LOP3.LUT R0, R0, 0x7f800000, RZ, 0xfc, !PT ;  /* 0x7f80000000007812 */ /* 0x000fe200078efcff */
[----:B------:R-:W-:Y:S06]  /*2560*/  BRA `(.L_x_58) ;  /* 0x0000000000147947 */ /* 0x000fec0003800000 */
.L_x_52:
[----:B------:R-:W-:Y:S01]  /*2570*/  LOP3.LUT R0, R12, 0x80000000, R3, 0x48, !PT ;  /* 0x800000000c007812 */ /* 0x000fe200078e4803 */
[----:B------:R-:W-:Y:S06]  /*2580*/  BRA `(.L_x_58) ;  /* 0x00000000000c7947 */ /* 0x000fec0003800000 */
.L_x_51:
[----:B------:R-:W0:Y:S01]  /*2590*/  MUFU.RSQ R0, -QNAN ;  /* 0xffc0000000007908 */ /* 0x000e220000001400 */
[----:B------:R-:W-:Y:S05]  /*25a0*/  BRA `(.L_x_58) ;  /* 0x0000000000047947 */ /* 0x000fea0003800000 */
.L_x_50:
[----:B------:R-:W-:-:S07]  /*25b0*/  FADD.FTZ R0, R3, R0 ;  /* 0x0000000003007221 */ /* 0x000fce0000010000 */
.L_x_58:
[----:B------:R-:W-:Y:S05]  /*25c0*/  BSYNC.RECONVERGENT B1 ;  /* 0x0000000000017941 */ /* 0x000fea0003800200 */
.L_x_48:
[----:B------:R-:W-:-:S04]  /*25d0*/  HFMA2 R11, -RZ, RZ, 0, 0 ;  /* 0x00000000ff0b7431 */ /* 0x000fc800000001ff */
[----:B0-----:R-:W-:Y:S05]  /*25e0*/  RET.REL.NODEC R10 `(_Z25apply_color_gain_fast_rgbILi256EEvPK6uchar3PS0_iiifff) ;  /* 0xffffffd80a847950 */ /* 0x001fea0003c3ffff */
.L_x_59:
        /* <DEDUP_REMOVED lines=9> */
.L_x_265:


//--------------------- .text._Z27apply_color_gain_linear_rgbILi512EEvPK6uchar3PS0_iiifff --------------------------
	.section	.text._Z27apply_color_gain_linear_rgbILi512EEvPK6uchar3PS0_iiifff,"ax",@progbits
	.align	128
        .global         _Z27apply_color_gain_linear_rgbILi512EEvPK6uchar3PS0_iiifff
        .type           _Z27apply_color_gain_linear_rgbILi512EEvPK6uchar3PS0_iiifff,@function
        .size           _Z27apply_color_gain_linear_rgbILi512EEvPK6uchar3PS0_iiifff,(.L_x_266 - _Z27apply_color_gain_linear_rgbILi512EEvPK6uchar3PS0_iiifff)
        .other          _Z27apply_color_gain_linear_rgbILi512EEvPK6uchar3PS0_iiifff,@"STO_CUDA_ENTRY STV_DEFAULT"
_Z27apply_color_gain_linear_rgbILi512EEvPK6uchar3PS0_iiifff:
.text._Z27apply_color_gain_linear_rgbILi512EEvPK6uchar3PS0_iiifff:
        /* <DEDUP_REMOVED lines=27> */
[----:B------:R-:W-:Y:S02]  /*01b0*/  MOV R3, 0x437f0000 ;  /* 0x437f000000037802 */ /* 0x000fe40000000f00 */
[----:B------:R-:W-:-:S07]  /*01c0*/  MOV R8, 0x1e0 ;  /* 0x000001e000087802 */ /* 0x000fce0000000f00 */
[----:B-----5:R-:W-:Y:S05]  /*01d0*/  CALL.REL.NOINC `($__internal_2_$__cuda_sm3x_div_rn_noftz_f32_slowpath) ;  /* 0x00000024004c7944 */ /* 0x020fea0003c00000 */
[----:B------:R-:W-:-:S07]  /*01e0*/  MOV R3, R0 ;  /* 0x0000000000037202 */ /* 0x000fce0000000f00 */
.L_x_61:
[----:B------:R-:W-:Y:S05]  /*01f0*/  BSYNC.RECONVERGENT B2 ;  /* 0x0000000000027941 */ /* 0x000fea0003800200 */
.L_x_60:
[----:B------:R-:W-:Y:S01]  /*0200*/  FADD.SAT R0, RZ, R3 ;  /* 0x00000003ff007221 */ /* 0x000fe20000002000 */
[----:B------:R-:W-:Y:S04]  /*0210*/  BSSY.RECONVERGENT B2, `(.L_x_62) ;  /* 0x0000067000027945 */ /* 0x000fe80003800200 */
[----:B------:R-:W-:-:S13]  /*0220*/  FSETP.GTU.AND P0, PT, R0, 0.04044999927282333374, PT ;  /* 0x3d25aee60000780b */ /* 0x000fda0003f0c000 */
[----:B------:R-:W-:Y:S05]  /*0230*/  @P0 BRA `(.L_x_63) ;  /* 0x0000000000400947 */ /* 0x000fea0003800000 */
[----:B------:R-:W-:Y:S01]  /*0240*/  HFMA2 R6, -RZ, RZ, 1.404296875, -5.4419040679931640625e-05 ;  /* 0x3d9e8391ff067431 */ /* 0x000fe200000001ff */
[----:B------:R-:W-:Y:S01]  /*0250*/  MOV R3, 0x414eb852 ;  /* 0x414eb85200037802 */ /* 0x000fe20000000f00 */
[----:B------:R-:W0:Y:S01]  /*0260*/  FCHK P0, R0, 12.920000076293945312 ;  /* 0x414eb85200007902 */ /* 0x000e220000000000 */
[----:B------:R-:W-:Y:S03]  /*0270*/  BSSY.RECONVERGENT B3, `(.L_x_64) ;  /* 0x000000b000037945 */ /* 0x000fe60003800200 */
[----:B------:R-:W-:-:S04]  /*0280*/  FFMA R3, R6, -R3, 1 ;  /* 0x3f80000006037423 */ /* 0x000fc80000000803 */
[----:B------:R-:W-:-:S04]  /*0290*/  FFMA R3, R3, R6, 0.077399380505084991455 ;  /* 0x3d9e839103037423 */ /* 0x000fc80000000006 */
[----:B------:R-:W-:-:S04]  /*02a0*/  FFMA R6, R0, R3, RZ ;  /* 0x0000000300067223 */ /* 0x000fc800000000ff */
[----:B------:R-:W-:-:S04]  /*02b0*/  FFMA R7, R6, -12.920000076293945312, R0 ;  /* 0xc14eb85206077823 */ /* 0x000fc80000000000 */
[----:B------:R-:W-:Y:S01]  /*02c0*/  FFMA R6, R3, R7, R6 ;  /* 0x0000000703067223 */ /* 0x000fe20000000006 */
[----:B0-----:R-:W-:Y:S06]  /*02d0*/  @!P0 BRA `(.L_x_65) ;  /* 0x0000000000108947 */ /* 0x001fec0003800000 */
[----:B------:R-:W-:Y:S02]  /*02e0*/  MOV R3, 0x414eb852 ;  /* 0x414eb85200037802 */ /* 0x000fe40000000f00 */
[----:B------:R-:W-:-:S07]  /*02f0*/  MOV R8, 0x310 ;  /* 0x0000031000087802 */ /* 0x000fce0000000f00 */
[----:B-----5:R-:W-:Y:S05]  /*0300*/  CALL.REL.NOINC `($__internal_2_$__cuda_sm3x_div_rn_noftz_f32_slowpath) ;  /* 0x0000002400007944 */ /* 0x020fea0003c00000 */
[----:B------:R-:W-:-:S07]  /*0310*/  MOV R6, R0 ;  /* 0x0000000000067202 */ /* 0x000fce0000000f00 */
.L_x_65:
[----:B------:R-:W-:Y:S05]  /*0320*/  BSYNC.RECONVERGENT B3 ;  /* 0x0000000000037941 */ /* 0x000fea0003800200 */
.L_x_64:
[----:B------:R-:W-:Y:S05]  /*0330*/  BRA `(.L_x_66) ;  /* 0x0000000400507947 */ /* 0x000fea0003800000 */
.L_x_63:
[----:B------:R-:W-:Y:S01]  /*0340*/  HFMA2 R6, -RZ, RZ, 1.861328125, -0.0290374755859375 ;  /* 0x3f72a76fff067431 */ /* 0x000fe200000001ff */
[----:B------:R-:W-:Y:S01]  /*0350*/  MOV R3, 0x3f870a3d ;  /* 0x3f870a3d00037802 */ /* 0x000fe20000000f00 */
[----:B------:R-:W-:Y:S01]  /*0360*/  FADD R0, R0, 0.054999999701976776123 ;  /* 0x3d6147ae00007421 */ /* 0x000fe20000000000 */
[----:B------:R-:W-:Y:S03]  /*0370*/  BSSY.RECONVERGENT B3, `(.L_x_67) ;  /* 0x000000c000037945 */ /* 0x000fe60003800200 */
[----:B------:R-:W0:Y:S01]  /*0380*/  FCHK P0, R0, 1.0549999475479125977 ;  /* 0x3f870a3d00007902 */ /* 0x000e220000000000 */
[----:B------:R-:W-:-:S04]  /*0390*/  FFMA R3, R6, -R3, 1 ;  /* 0x3f80000006037423 */ /* 0x000fc80000000803 */
[----:B------:R-:W-:-:S04]  /*03a0*/  FFMA R3, R3, R6, 0.94786733388900756836 ;  /* 0x3f72a76f03037423 */ /* 0x000fc80000000006 */
[----:B------:R-:W-:-:S04]  /*03b0*/  FFMA R6, R0, R3, RZ ;  /* 0x0000000300067223 */ /* 0x000fc800000000ff */
[----:B------:R-:W-:-:S04]  /*03c0*/  FFMA R7, R6, -1.0549999475479125977, R0 ;  /* 0xbf870a3d06077823 */ /* 0x000fc80000000000 */
[----:B------:R-:W-:Y:S01]  /*03d0*/  FFMA R3, R3, R7, R6 ;  /* 0x0000000703037223 */ /* 0x000fe20000000006 */
[----:B0-----:R-:W-:Y:S06]  /*03e0*/  @!P0 BRA `(.L_x_68) ;  /* 0x0000000000108947 */ /* 0x001fec0003800000 */
[----:B------:R-:W-:Y:S02]  /*03f0*/  MOV R3, 0x3f870a3d ;  /* 0x3f870a3d00037802 */ /* 0x000fe40000000f00 */
[----:B------:R-:W-:-:S07]  /*0400*/  MOV R8, 0x420 ;  /* 0x0000042000087802 */ /* 0x000fce0000000f00 */
[----:B-----5:R-:W-:Y:S05]  /*0410*/  CALL.REL.NOINC `($__internal_2_$__cuda_sm3x_div_rn_noftz_f32_slowpath) ;  /* 0x0000002000bc7944 */ /* 0x020fea0003c00000 */
[----:B------:R-:W-:-:S07]  /*0420*/  MOV R3, R0 ;  /* 0x0000000000037202 */ /* 0x000fce0000000f00 */
.L_x_68:
[----:B------:R-:W-:Y:S05]  /*0430*/  BSYNC.RECONVERGENT B3 ;  /* 0x0000000000037941 */ /* 0x000fea0003800200 */
.L_x_67:
[----:B------:R-:W-:Y:S01]  /*0440*/  FSETP.NEU.AND P0, PT, R3, 1, PT ;  /* 0x3f8000000300780b */ /* 0x000fe20003f0d000 */
[----:B------:R-:W-:-:S12]  /*0450*/  HFMA2 R6, -RZ, RZ, 1.875, 0 ;  /* 0x3f800000ff067431 */ /* 0x000fd800000001ff */
[----:B------:R-:W-:Y:S05]  /*0460*/  @!P0 BRA `(.L_x_66) ;  /* 0x0000000400048947 */ /* 0x000fea0003800000 */
[----:B------:R-:W-:-:S13]  /*0470*/  FSETP.NAN.AND P0, PT, |R3|, |R3|, PT ;  /* 0x400000030300720b */ /* 0x000fda0003f08200 */
[----:B------:R-:W-:Y:S01]  /*0480*/  @P0 FADD R6, R3, 2.4000000953674316406 ;  /* 0x4019999a03060421 */ /* 0x000fe20000000000 */
        /* <DEDUP_REMOVED lines=35> */
[----:B------:R-:W-:Y:S01]  /*06c0*/  FFMA R10, R9, R10, R11 ;  /* 0x0000000a090a7223 */ /* 0x000fe2000000000b */
[----:B------:R-:W-:-:S03]  /*06d0*/  HFMA2 R9, -RZ, RZ, 0.64013671875, -15.109375 ;  /* 0x391fcb8eff097431 */ /* 0x000fc600000001ff */
[----:B------:R-:W-:-:S04]  /*06e0*/  FADD R0, R13, R10 ;  /* 0x0000000a0d007221 */ /* 0x000fc80000000000 */
[----:B------:R-:W-:Y:S01]  /*06f0*/  FMUL R7, R0, 2.4000000953674316406 ;  /* 0x4019999a00077820 */ /* 0x000fe20000400000 */
[----:B------:R-:W-:-:S03]  /*0700*/  FADD R13, -R13, R0 ;  /* 0x000000000d0d7221 */ /* 0x000fc60000000100 */
[----:B------:R-:W0:Y:S01]  /*0710*/  FRND R6, R7 ;  /* 0x0000000700067307 */ /* 0x000e220000201000 */
[----:B------:R-:W-:Y:S01]  /*0720*/  FADD R13, R10, -R13 ;  /* 0x8000000d0a0d7221 */ /* 0x000fe20000000000 */
[----:B------:R-:W-:Y:S01]  /*0730*/  FFMA R0, R0, 2.4000000953674316406, -R7 ;  /* 0x4019999a00007823 */ /* 0x000fe20000000807 */
[----:B------:R-:W-:-:S03]  /*0740*/  FSETP.GT.AND P2, PT, |R7|, 152, PT ;  /* 0x431800000700780b */ /* 0x000fc60003f44200 */
[----:B------:R-:W-:Y:S01]  /*0750*/  FFMA R13, R13, 2.4000000953674316406, R0 ;  /* 0x4019999a0d0d7823 */ /* 0x000fe20000000000 */
        /* <DEDUP_REMOVED lines=18> */
.L_x_66:
[----:B------:R-:W-:Y:S05]  /*0880*/  BSYNC.RECONVERGENT B2 ;  /* 0x0000000000027941 */ /* 0x000fea0003800200 */
.L_x_62:
[----:B------:R-:W-:Y:S01]  /*0890*/  HFMA2 R3, -RZ, RZ, 1.875, 0 ;  /* 0x3f800000ff037431 */ /* 0x000fe200000001ff */
[----:B------:R-:W-:Y:S01]  /*08a0*/  MOV R8, 0x3b808081 ;  /* 0x3b80808100087802 */ /* 0x000fe20000000f00 */
[----:B------:R-:W-:Y:S01]  /*08b0*/  BSSY.RECONVERGENT B2, `(.L_x_69) ;  /* 0x000000d000027945 */ /* 0x000fe20003800200 */
[----:B-----5:R-:W-:-:S04]  /*08c0*/  I2FP.F32.U32 R0, R5 ;  /* 0x0000000500007245 */ /* 0x020fc80000201000 */
[----:B------:R-:W0:Y:S01]  /*08d0*/  FCHK P0, R0, 255 ;  /* 0x437f000000007902 */ /* 0x000e220000000000 */
[----:B------:R-:W-:-:S04]  /*08e0*/  FFMA R3, R8, -255, R3 ;  /* 0xc37f000008037823 */ /* 0x000fc80000000003 */
[----:B------:R-:W-:-:S04]  /*08f0*/  FFMA R3, R3, R8, 0.0039215688593685626984 ;  /* 0x3b80808103037423 */ /* 0x000fc80000000008 */
[----:B------:R-:W-:-:S04]  /*0900*/  FFMA R5, R0, R3, RZ ;  /* 0x0000000300057223 */ /* 0x000fc800000000ff */
[----:B------:R-:W-:-:S04]  /*0910*/  FFMA R8, R5, -255, R0 ;  /* 0xc37f000005087823 */ /* 0x000fc80000000000 */
[----:B------:R-:W-:Y:S01]  /*0920*/  FFMA R3, R3, R8, R5 ;  /* 0x0000000803037223 */ /* 0x000fe20000000005 */
[----:B0-----:R-:W-:Y:S06]  /*0930*/  @!P0 BRA `(.L_x_70) ;  /* 0x0000000000108947 */ /* 0x001fec0003800000 */
[----:B------:R-:W-:Y:S02]  /*0940*/  MOV R3, 0x437f0000 ;  /* 0x437f000000037802 */ /* 0x000fe40000000f00 */
[----:B------:R-:W-:-:S07]  /*0950*/  MOV R8, 0x970 ;  /* 0x0000097000087802 */ /* 0x000fce0000000f00 */
[----:B------:R-:W-:Y:S05]  /*0960*/  CALL.REL.NOINC `($__internal_2_$__cuda_sm3x_div_rn_noftz_f32_slowpath) ;  /* 0x0000001c00687944 */ /* 0x000fea0003c00000 */
[----:B------:R-:W-:-:S07]  /*0970*/  MOV R3, R0 ;  /* 0x0000000000037202 */ /* 0x000fce0000000f00 */
.L_x_70:
[----:B------:R-:W-:Y:S05]  /*0980*/  BSYNC.RECONVERGENT B2 ;  /* 0x0000000000027941 */ /* 0x000fea0003800200 */
.L_x_69:
        /* <DEDUP_REMOVED lines=8> */
[----:B------:R-:W-:-:S04]  /*0a10*/  FFMA R3, R8, -12.920000076293945312, R3 ;  /* 0xc14eb85208037823 */ /* 0x000fc80000000003 */
[----:B------:R-:W-:-:S04]  /*0a20*/  FFMA R3, R3, R8, 0.077399380505084991455 ;  /* 0x3d9e839103037423 */ /* 0x000fc80000000008 */
[----:B------:R-:W-:-:S04]  /*0a30*/  FFMA R5, R0, R3, RZ ;  /* 0x0000000300057223 */ /* 0x000fc800000000ff */
[----:B------:R-:W-:-:S04]  /*0a40*/  FFMA R8, R5, -12.920000076293945312, R0 ;  /* 0xc14eb85205087823 */ /* 0x000fc80000000000 */
[----:B------:R-:W-:Y:S01]  /*0a50*/  FFMA R5, R3, R8, R5 ;  /* 0x0000000803057223 */ /* 0x000fe20000000005 */
[----:B0-----:R-:W-:Y:S06]  /*0a60*/  @!P0 BRA `(.L_x_74) ;  /* 0x0000000000108947 */ /* 0x001fec0003800000 */
[----:B------:R-:W-:Y:S02]  /*0a70*/  MOV R3, 0x414eb852 ;  /* 0x414eb85200037802 */ /* 0x000fe40000000f00 */
[----:B------:R-:W-:-:S07]  /*0a80*/  MOV R8, 0xaa0 ;  /* 0x00000aa000087802 */ /* 0x000fce0000000f00 */
[----:B------:R-:W-:Y:S05]  /*0a90*/  CALL.REL.NOINC `($__internal_2_$__cuda_sm3x_div_rn_noftz_f32_slowpath) ;  /* 0x0000001c001c7944 */ /* 0x000fea0003c00000 */
[----:B------:R-:W-:-:S07]  /*0aa0*/  MOV R5, R0 ;  /* 0x0000000000057202 */ /* 0x000fce0000000f00 */
.L_x_74:
[----:B------:R-:W-:Y:S05]  /*0ab0*/  BSYNC.RECONVERGENT B3 ;  /* 0x0000000000037941 */ /* 0x000fea0003800200 */
.L_x_73:
[----:B------:R-:W-:Y:S05]  /*0ac0*/  BRA `(.L_x_75) ;  /* 0x0000000400507947 */ /* 0x000fea0003800000 */
.L_x_72:
[----:B------:R-:W-:Y:S01]  /*0ad0*/  HFMA2 R8, -RZ, RZ, 1.861328125, -0.0290374755859375 ;  /* 0x3f72a76fff087431 */ /* 0x000fe200000001ff */
[----:B------:R-:W-:Y:S01]  /*0ae0*/  MOV R3, 0x3f800000 ;  /* 0x3f80000000037802 */ /* 0x000fe20000000f00 */
[----:B------:R-:W-:Y:S01]  /*0af0*/  FADD R0, R0, 0.054999999701976776123 ;  /* 0x3d6147ae00007421 */ /* 0x000fe20000000000 */
[----:B------:R-:W-:Y:S03]  /*0b00*/  BSSY.RECONVERGENT B3, `(.L_x_76) ;  /* 0x000000c000037945 */ /* 0x000fe60003800200 */
[----:B------:R-:W0:Y:S01]  /*0b10*/  FCHK P0, R0, 1.0549999475479125977 ;  /* 0x3f870a3d00007902 */ /* 0x000e220000000000 */
[----:B------:R-:W-:-:S04]  /*0b20*/  FFMA R3, R8, -1.0549999475479125977, R3 ;  /* 0xbf870a3d08037823 */ /* 0x000fc80000000003 */
[----:B------:R-:W-:-:S04]  /*0b30*/  FFMA R3, R3, R8, 0.94786733388900756836 ;  /* 0x3f72a76f03037423 */ /* 0x000fc80000000008 */
[----:B------:R-:W-:-:S04]  /*0b40*/  FFMA R5, R0, R3, RZ ;  /* 0x0000000300057223 */ /* 0x000fc800000000ff */
[----:B------:R-:W-:-:S04]  /*0b50*/  FFMA R8, R5, -1.0549999475479125977, R0 ;  /* 0xbf870a3d05087823 */ /* 0x000fc80000000000 */
[----:B------:R-:W-:Y:S01]  /*0b60*/  FFMA R3, R3, R8, R5 ;  /* 0x0000000803037223 */ /* 0x000fe20000000005 */
[----:B0-----:R-:W-:Y:S06]  /*0b70*/  @!P0 BRA `(.L_x_77) ;  /* 0x0000000000108947 */ /* 0x001fec0003800000 */
[----:B------:R-:W-:Y:S02]  /*0b80*/  MOV R3, 0x3f870a3d ;  /* 0x3f870a3d00037802 */ /* 0x000fe40000000f00 */
[----:B------:R-:W-:-:S07]  /*0b90*/  MOV R8, 0xbb0 ;  /* 0x00000bb000087802 */ /* 0x000fce0000000f00 */
[----:B------:R-:W-:Y:S05]  /*0ba0*/  CALL.REL.NOINC `($__internal_2_$__cuda_sm3x_div_rn_noftz_f32_slowpath) ;  /* 0x0000001800d87944 */ /* 0x000fea0003c00000 */
[----:B------:R-:W-:-:S07]  /*0bb0*/  MOV R3, R0 ;  /* 0x0000000000037202 */ /* 0x000fce0000000f00 */
.L_x_77:
[----:B------:R-:W-:Y:S05]  /*0bc0*/  BSYNC.RECONVERGENT B3 ;  /* 0x0000000000037941 */ /* 0x000fea0003800200 */
.L_x_76:
        /* <DEDUP_REMOVED lines=49> */
[----:B------:R-:W-:Y:S02]  /*0ee0*/  FFMA R11, R11, 2.4000000953674316406, R0 ;  /* 0x4019999a0b0b7823 */ /* 0x000fe40000000000 */
[----:B------:R-:W1:Y:S01]  /*0ef0*/  F2I.NTZ R10, R5 ;  /* 0x00000005000a7305 */ /* 0x000e620000203100 */
        /* <DEDUP_REMOVED lines=11> */
[----:B-1----:R-:W-:Y:S01]  /*0fb0*/  LEA R10, R10, -R7, 0x17 ;  /* 0x800000070a0a7211 */ /* 0x002fe200078eb8ff */
[----:B------:R-:W-:Y:S01]  /*0fc0*/  FFMA R9, R0, R9, 1 ;  /* 0x3f80000000097423 */ /* 0x000fe20000000009 */
[----:B------:R-:W-:-:S03]  /*0fd0*/  FSEL R5, RZ, +INF , !P1 ;  /* 0x7f800000ff057808 */ /* 0x000fc60004800000 */
[----:B------:R-:W-:-:S04]  /*0fe0*/  FMUL R9, R8, R9 ;  /* 0x0000000908097220 */ /* 0x000fc80000400000 */
[----:B------:R-:W-:Y:S01]  /*0ff0*/  @!P2 FMUL R5, R10, R9 ;  /* 0x000000090a05a220 */ /* 0x000fe20000400000 */
[----:B------:R-:W-:-:S07]  /*1000*/  @!P0 LOP3.LUT R5, R3, 0x7fffffff, RZ, 0xc0, !PT ;  /* 0x7fffffff03058812 */ /* 0x000fce00078ec0ff */
.L_x_75:
[----:B------:R-:W-:Y:S05]  /*1010*/  BSYNC.RECONVERGENT B2 ;  /* 0x0000000000027941 */ /* 0x000fea0003800200 */
.L_x_71:
[----:B------:R-:W-:Y:S01]  /*1020*/  HFMA2 R3, -RZ, RZ, 1.875, 0 ;  /* 0x3f800000ff037431 */ /* 0x000fe200000001ff */
[----:B------:R-:W-:Y:S01]  /*1030*/  MOV R0, 0x3b808081 ;  /* 0x3b80808100007802 */ /* 0x000fe20000000f00 */
[----:B------:R-:W-:Y:S04]  /*1040*/  BSSY.RECONVERGENT B2, `(.L_x_78) ;  /* 0x000000d000027945 */ /* 0x000fe80003800200 */
[----:B------:R-:W-:Y:S01]  /*1050*/  FFMA R7, R0, -255, R3 ;  /* 0xc37f000000077823 */ /* 0x000fe20000000003 */
[----:B------:R-:W-:-:S03]  /*1060*/  I2FP.F32.U32 R3, R4 ;  /* 0x0000000400037245 */ /* 0x000fc60000201000 */
[----:B------:R-:W-:Y:S01]  /*1070*/  FFMA R0, R7, R0, 0.0039215688593685626984 ;  /* 0x3b80808107007423 */ /* 0x000fe20000000000 */
[----:B------:R-:W0:Y:S03]  /*1080*/  FCHK P0, R3, 255 ;  /* 0x437f000003007902 */ /* 0x000e260000000000 */
[----:B------:R-:W-:-:S04]  /*1090*/  FFMA R4, R0, R3, RZ ;  /* 0x0000000300047223 */ /* 0x000fc800000000ff */
[----:B------:R-:W-:-:S04]  /*10a0*/  FFMA R7, R4, -255, R3 ;  /* 0xc37f000004077823 */ /* 0x000fc80000000003 */
[----:B------:R-:W-:Y:S01]  /*10b0*/  FFMA R0, R0, R7, R4 ;  /* 0x0000000700007223 */ /* 0x000fe20000000004 */
[----:B0-----:R-:W-:Y:S06]  /*10c0*/  @!P0 BRA `(.L_x_79) ;  /* 0x0000000000108947 */ /* 0x001fec0003800000 */
[----:B------:R-:W-:Y:S02]  /*10d0*/  MOV R0, R3 ;  /* 0x0000000300007202 */ /* 0x000fe40000000f00 */
[----:B------:R-:W-:Y:S02]  /*10e0*/  MOV R3, 0x437f0000 ;  /* 0x437f000000037802 */ /* 0x000fe40000000f00 */
[----:B------:R-:W-:-:S07]  /*10f0*/  MOV R8, 0x1110 ;  /* 0x0000111000087802 */ /* 0x000fce0000000f00 */
[----:B------:R-:W-:Y:S05]  /*1100*/  CALL.REL.NOINC `($__internal_2_$__cuda_sm3x_div_rn_noftz_f32_slowpath) ;  /* 0x0000001400807944 */ /* 0x000fea0003c00000 */
.L_x_79:
[----:B------:R-:W-:Y:S05]  /*1110*/  BSYNC.RECONVERGENT B2 ;  /* 0x0000000000027941 */ /* 0x000fea0003800200 */
.L_x_78:
[----:B------:R-:W-:Y:S01]  /*1120*/  FADD.SAT R8, RZ, R0 ;  /* 0x00000000ff087221 */ /* 0x000fe20000002000 */
[----:B------:R-:W-:Y:S04]  /*1130*/  BSSY.RECONVERGENT B2, `(.L_x_80) ;  /* 0x0000068000027945 */ /* 0x000fe80003800200 */
[----:B------:R-:W-:-:S13]  /*1140*/  FSETP.GTU.AND P0, PT, R8, 0.04044999927282333374, PT ;  /* 0x3d25aee60800780b */ /* 0x000fda0003f0c000 */
[----:B------:R-:W-:Y:S05]  /*1150*/  @P0 BRA `(.L_x_81) ;  /* 0x0000000000440947 */ /* 0x000fea0003800000 */
[----:B------:R-:W-:Y:S01]  /*1160*/  HFMA2 R3, -RZ, RZ, 1.875, 0 ;  /* 0x3f800000ff037431 */ /* 0x000fe200000001ff */
        /* <DEDUP_REMOVED lines=9> */
[----:B------:R-:W-:Y:S02]  /*1200*/  MOV R0, R8 ;  /* 0x0000000800007202 */ /* 0x000fe40000000f00 */
[----:B------:R-:W-:Y:S02]  /*1210*/  MOV R3, 0x414eb852 ;  /* 0x414eb85200037802 */ /* 0x000fe40000000f00 */
[----:B------:R-:W-:-:S07]  /*1220*/  MOV R8, 0x1240 ;  /* 0x0000124000087802 */ /* 0x000fce0000000f00 */
[----:B------:R-:W-:Y:S05]  /*1230*/  CALL.REL.NOINC `($__internal_2_$__cuda_sm3x_div_rn_noftz_f32_slowpath) ;  /* 0x0000001400347944 */ /* 0x000fea0003c00000 */
.L_x_83:
[----:B------:R-:W-:Y:S05]  /*1240*/  BSYNC.RECONVERGENT B3 ;  /* 0x0000000000037941 */ /* 0x000fea0003800200 */
.L_x_82:
[----:B------:R-:W-:Y:S01]  /*1250*/  MOV R3, R0 ;  /* 0x0000000000037202 */ /* 0x000fe20000000f00 */
[----:B------:R-:W-:Y:S06]  /*1260*/  BRA `(.L_x_84) ;  /* 0x0000000400507947 */ /* 0x000fec0003800000 */
.L_x_81:
        /* <DEDUP_REMOVED lines=11> */
[----:B------:R-:W-:Y:S02]  /*1320*/  MOV R0, R8 ;  /* 0x0000000800007202 */ /* 0x000fe40000000f00 */
[----:B------:R-:W-:Y:S02]  /*1330*/  MOV R3, 0x3f870a3d ;  /* 0x3f870a3d00037802 */ /* 0x000fe40000000f00 */
[----:B------:R-:W-:-:S07]  /*1340*/  MOV R8, 0x1360 ;  /* 0x0000136000087802 */ /* 0x000fce0000000f00 */
[----:B------:R-:W-:Y:S05]  /*1350*/  CALL.REL.NOINC `($__internal_2_$__cuda_sm3x_div_rn_noftz_f32_slowpath) ;  /* 0x0000001000ec7944 */ /* 0x000fea0003c00000 */
.L_x_86:
[----:B------:R-:W-:Y:S05]  /*1360*/  BSYNC.RECONVERGENT B3 ;  /* 0x0000000000037941 */ /* 0x000fea0003800200 */
.L_x_85:
        /* <DEDUP_REMOVED lines=68> */
.L_x_84:
[----:B------:R-:W-:Y:S05]  /*17b0*/  BSYNC.RECONVERGENT B2 ;  /* 0x0000000000027941 */ /* 0x000fea0003800200 */
.L_x_80:
[----:B------:R-:W0:Y:S01]  /*17c0*/  LDCU UR6, c[0x0][0x39c] ;  /* 0x00007380ff0677ac */ /* 0x000e220008000800 */
[----:B------:R-:W-:Y:S01]  /*17d0*/  BSSY.RECONVERGENT B0, `(.L_x_87) ;  /* 0x000004f000007945 */ /* 0x000fe20003800200 */
[----:B------:R-:W1:Y:S01]  /*17e0*/  LDCU.64 UR8, c[0x0][0x3a0] ;  /* 0x00007400ff0877ac */ /* 0x000e620008000a00 */
[----:B0-----:R-:W-:Y:S01]  /*17f0*/  FMUL.SAT R6, R6, UR6 ;  /* 0x0000000606067c20 */ /* 0x001fe20008402000 */
[----:B-1----:R-:W-:-:S04]  /*1800*/  FMUL.SAT R5, R5, UR8 ;  /* 0x0000000805057c20 */ /* 0x002fc80008402000 */
[----:B------:R-:W-:Y:S01]  /*1810*/  FSETP.GTU.AND P0, PT, R6, 0.0031308000907301902771, PT ;  /* 0x3b4d2e1c0600780b */ /* 0x000fe20003f0c000 */
[----:B------:R-:W-:-:S12]  /*1820*/  FMUL.SAT R0, R3, UR9 ;  /* 0x0000000903007c20 */ /* 0x000fd80008402000 */
[----:B------:R-:W-:Y:S01]  /*1830*/  @!P0 FMUL R3, R6, 12.920000076293945312 ;  /* 0x414eb85206038820 */ /* 0x000fe20000400000 */
[----:B------:R-:W-:Y:S06]  /*1840*/  @!P0 BRA `(.L_x_88) ;  /* 0x00000004001c8947 */ /* 0x000fec0003800000 */
[----:B------:R-:W-:Y:S01]  /*1850*/  FSETP.NEU.AND P0, PT, R6, 1, PT ;  /* 0x3f8000000600780b */ /* 0x000fe20003f0d000 */
[----:B------:R-:W-:Y:S01]  /*1860*/  BSSY.RECONVERGENT B1, `(.L_x_89) ;  /* 0x0000044000017945 */ /* 0x000fe20003800200 */
[----:B------:R-:W-:Y:S01]  /*1870*/  HFMA2 R4, -RZ, RZ, 1.875, 0 ;  /* 0x3f800000ff047431 */ /* 0x000fe200000001ff */
[----:B------:R-:W-:-:S10]  /*1880*/  MOV R3, 0x3f870a3d ;  /* 0x3f870a3d00037802 */ /* 0x000fd40000000f00 */
[----:B------:R-:W-:Y:S05]  /*1890*/  @!P0 BRA `(.L_x_90) ;  /* 0x0000000400008947 */ /* 0x000fea0003800000 */
[----:B------:R-:W-:-:S13]  /*18a0*/  FSETP.NAN.AND P0, PT, |R6|, |R6|, PT ;  /* 0x400000060600720b */ /* 0x000fda0003f08200 */
[----:B------:R-:W-:Y:S01]  /*18b0*/  @P0 FADD R4, R6, 0.4166666567325592041 ;  /* 0x3ed5555506040421 */ /* 0x000fe20000000000 */
        /* <DEDUP_REMOVED lines=15> */
[----:B------:R-:W-:-:S10]  /*19b0*/  FFMA R7, R4, 1.1920928955078125e-07, R7 ;  /* 0x3400000004077823 */ /* 0x000fd40000000007 */
        /* <DEDUP_REMOVED lines=20> */
[----:B------:R-:W-:Y:S01]  /*1b00*/  FMUL R8, R7, 0.4166666567325592041 ;  /* 0x3ed5555507087820 */ /* 0x000fe20000400000 */
[----:B------:R-:W-:-:S03]  /*1b10*/  FADD R4, -R4, R7 ;  /* 0x0000000704047221 */ /* 0x000fc60000000100 */
[----:B------:R-:W0:Y:S01]  /*1b20*/  FRND R9, R8 ;  /* 0x0000000800097307 */ /* 0x000e220000201000 */
[----:B------:R-:W-:Y:S01]  /*1b30*/  FADD R4, R11, -R4 ;  /* 0x800000040b047221 */ /* 0x000fe20000000000 */
[----:B------:R-:W-:Y:S01]  /*1b40*/  FFMA R7, R7, 0.4166666567325592041, -R8 ;  /* 0x3ed5555507077823 */ /* 0x000fe20000000808 */
[----:B------:R-:W-:Y:S01]  /*1b50*/  HFMA2 R11, -RZ, RZ, 0.64013671875, -15.109375 ;  /* 0x391fcb8eff0b7431 */ /* 0x000fe200000001ff */
[----:B------:R-:W-:Y:S02]  /*1b60*/  FSETP.GT.AND P1, PT, |R8|, 152, PT ;  /* 0x431800000800780b */ /* 0x000fe40003f24200 */
[----:B------:R-:W-:Y:S02]  /*1b70*/  FFMA R7, R4, 0.4166666567325592041, R7 ;  /* 0x3ed5555504077823 */ /* 0x000fe40000000007 */
[----:B------:R-:W1:Y:S01]  /*1b80*/  F2I.NTZ R10, R8 ;  /* 0x00000008000a7305 */ /* 0x000e620000203100 */
        /* <DEDUP_REMOVED lines=17> */
.L_x_90:
[----:B------:R-:W-:Y:S05]  /*1ca0*/  BSYNC.RECONVERGENT B1 ;  /* 0x0000000000017941 */ /* 0x000fea0003800200 */
.L_x_89:
[----:B------:R-:W-:-:S07]  /*1cb0*/  FFMA R3, R4, R3, -0.054999999701976776123 ;  /* 0xbd6147ae04037423 */ /* 0x000fce0000000003 */
.L_x_88:
[----:B------:R-:W-:Y:S05]  /*1cc0*/  BSYNC.RECONVERGENT B0 ;  /* 0x0000000000007941 */ /* 0x000fea0003800200 */
.L_x_87:
[----:B------:R-:W-:Y:S01]  /*1cd0*/  FMUL R3, R3, 255 ;  /* 0x437f000003037820 */ /* 0x000fe20000400000 */
[C---:B------:R-:W-:Y:S01]  /*1ce0*/  FSETP.GTU.AND P0, PT, R5.reuse, 0.0031308000907301902771, PT ;  /* 0x3b4d2e1c0500780b */ /* 0x040fe20003f0c000 */
[----:B------:R-:W-:Y:S04]  /*1cf0*/  BSSY.RECONVERGENT B0, `(.L_x_91) ;  /* 0x000004b000007945 */ /* 0x000fe80003800200 */
[----:B------:R-:W0:Y:S08]  /*1d00*/  F2I.NTZ R3, R3 ;  /* 0x0000000300037305 */ /* 0x000e300000203100 */
        /* <DEDUP_REMOVED lines=23> */
[----:B------:R-:W1:Y:S01]  /*1e80*/  MUFU.RCP R9, R9 ;  /* 0x0000000900097308 */ /* 0x000e620000001000 */
[----:B------:R-:W-:-:S10]  /*1e90*/  FFMA R7, R7, 1.1920928955078125e-07, R6 ;  /* 0x3400000007077823 */ /* 0x000fd40000000006 */
[----:B------:R-:W-:Y:S01]  /*1ea0*/  @!P0 FADD R5, R5, R5 ;  /* 0x0000000505058221 */ /* 0x000fe20000000000 */
[----:B-1----:R-:W-:-:S04]  /*1eb0*/  FMUL R10, R9, R10 ;  /* 0x0000000a090a7220 */ /* 0x002fc80000400000 */
        /* <DEDUP_REMOVED lines=20> */
[----:B------:R-:W1:Y:S01]  /*2000*/  FRND R9, R8 ;  /* 0x0000000800097307 */ /* 0x000e620000201000 */
[----:B------:R-:W-:Y:S01]  /*2010*/  FADD R6, R11, -R6 ;  /* 0x800000060b067221 */ /* 0x000fe20000000000 */
[----:B------:R-:W-:Y:S01]  /*2020*/  FFMA R7, R7, 0.4166666567325592041, -R8 ;  /* 0x3ed5555507077823 */ /* 0x000fe20000000808 */
[----:B------:R-:W-:Y:S01]  /*2030*/  HFMA2 R11, -RZ, RZ, 0.64013671875, -15.109375 ;  /* 0x391fcb8eff0b7431 */ /* 0x000fe200000001ff */
[----:B------:R-:W-:Y:S02]  /*2040*/  FSETP.GT.AND P1, PT, |R8|, 152, PT ;  /* 0x431800000800780b */ /* 0x000fe40003f24200 */
[----:B------:R-:W-:Y:S02]  /*2050*/  FFMA R7, R6, 0.4166666567325592041, R7 ;  /* 0x3ed5555506077823 */ /* 0x000fe40000000007 */
[----:B------:R-:W2:Y:S01]  /*2060*/  F2I.NTZ R10, R8 ;  /* 0x00000008000a7305 */ /* 0x000ea20000203100 */
[----:B-1----:R-:W-:Y:S01]  /*2070*/  FADD R6, R8, -R9 ;  /* 0x8000000908067221 */ /* 0x002fe20000000000 */
        /* <DEDUP_REMOVED lines=16> */
.L_x_94:
[----:B------:R-:W-:Y:S05]  /*2180*/  BSYNC.RECONVERGENT B1 ;  /* 0x0000000000017941 */ /* 0x000fea0003800200 */
.L_x_93:
[----:B------:R-:W-:-:S07]  /*2190*/  FFMA R4, R7, R4, -0.054999999701976776123 ;  /* 0xbd6147ae07047423 */ /* 0x000fce0000000004 */
.L_x_92:
[----:B------:R-:W-:Y:S05]  /*21a0*/  BSYNC.RECONVERGENT B0 ;  /* 0x0000000000007941 */ /* 0x000fea0003800200 */
.L_x_91:
[----:B------:R-:W-:Y:S01]  /*21b0*/  FMUL R4, R4, 255 ;  /* 0x437f000004047820 */ /* 0x000fe20000400000 */
[C---:B------:R-:W-:Y:S01]  /*21c0*/  FSETP.GTU.AND P0, PT, R0.reuse, 0.0031308000907301902771, PT ;  /* 0x3b4d2e1c0000780b */ /* 0x040fe20003f0c000 */
[----:B------:R-:W-:Y:S04]  /*21d0*/  BSSY.RECONVERGENT B0, `(.L_x_95) ;  /* 0x000004b000007945 */ /* 0x000fe80003800200 */
[----:B------:R-:W1:Y:S08]  /*21e0*/  F2I.NTZ R4, R4 ;  /* 0x0000000400047305 */ /* 0x000e700000203100 */
        /* <DEDUP_REMOVED lines=24> */
[----:B------:R-:W-:-:S10]  /*2370*/  FFMA R7, R6, 1.1920928955078125e-07, R7 ;  /* 0x3400000006077823 */ /* 0x000fd40000000007 */
[----:B------:R-:W-:Y:S01]  /*2380*/  @!P0 FADD R0, R0, R0 ;  /* 0x0000000000008221 */ /* 0x000fe20000000000 */
[----:B--2---:R-:W-:-:S04]  /*2390*/  FMUL R10, R9, R10 ;  /* 0x0000000a090a7220 */ /* 0x004fc80000400000 */
        /* <DEDUP_REMOVED lines=20> */
[----:B------:R-:W2:Y:S01]  /*24e0*/  FRND R9, R8 ;  /* 0x0000000800097307 */ /* 0x000ea20000201000 */
[----:B------:R-:W-:Y:S01]  /*24f0*/  FADD R6, R11, -R6 ;  /* 0x800000060b067221 */ /* 0x000fe20000000000 */
[----:B------:R-:W-:Y:S01]  /*2500*/  FFMA R7, R7, 0.4166666567325592041, -R8 ;  /* 0x3ed5555507077823 */ /* 0x000fe20000000808 */
[----:B------:R-:W-:Y:S01]  /*2510*/  HFMA2 R11, -RZ, RZ, 0.64013671875, -15.109375 ;  /* 0x391fcb8eff0b7431 */ /* 0x000fe200000001ff */
[----:B------:R-:W-:Y:S02]  /*2520*/  FSETP.GT.AND P1, PT, |R8|, 152, PT ;  /* 0x431800000800780b */ /* 0x000fe40003f24200 */
[----:B------:R-:W-:Y:S02]  /*2530*/  FFMA R7, R6, 0.4166666567325592041, R7 ;  /* 0x3ed5555506077823 */ /* 0x000fe40000000007 */
        /* <DEDUP_REMOVED lines=18> */
.L_x_98:
[----:B------:R-:W-:Y:S05]  /*2660*/  BSYNC.RECONVERGENT B1 ;  /* 0x0000000000017941 */ /* 0x000fea0003800200 */
.L_x_97:
[----:B------:R-:W-:-:S07]  /*2670*/  FFMA R5, R6, R5, -0.054999999701976776123 ;  /* 0xbd6147ae06057423 */ /* 0x000fce0000000005 */
.L_x_96:
[----:B------:R-:W-:Y:S05]  /*2680*/  BSYNC.RECONVERGENT B0 ;  /* 0x0000000000007941 */ /* 0x000fea0003800200 */
.L_x_95:
[----:B------:R-:W2:Y:S01]  /*2690*/  LDC.64 R6, c[0x0][0x388] ;  /* 0x0000e200ff067b82 */ /* 0x000ea20000000a00 */
[----:B------:R-:W-:-:S06]  /*26a0*/  FMUL R5, R5, 255 ;  /* 0x437f000005057820 */ /* 0x000fcc0000400000 */
[----:B------:R-:W3:Y:S01]  /*26b0*/  F2I.NTZ R5, R5 ;  /* 0x0000000500057305 */ /* 0x000ee20000203100 */
[----:B--2---:R-:W-:-:S05]  /*26c0*/  IMAD.WIDE R6, R2, 0x3, R6 ;  /* 0x0000000302067825 */ /* 0x004fca00078e0206 */
[----:B0-----:R-:W-:Y:S04]  /*26d0*/  STG.E.U8 desc[UR4][R6.64], R3 ;  /* 0x0000000306007986 */ /* 0x001fe8000c101104 */
[----:B-1----:R-:W-:Y:S04]  /*26e0*/  STG.E.U8 desc[UR4][R6.64+0x1], R4 ;  /* 0x0000010406007986 */ /* 0x002fe8000c101104 */
[----:B---3--:R-:W-:Y:S01]  /*26f0*/  STG.E.U8 desc[UR4][R6.64+0x2], R5 ;  /* 0x0000020506007986 */ /* 0x008fe2000c101104 */
[----:B------:R-:W-:Y:S05]  /*2700*/  EXIT ;  /* 0x000000000000794d */ /* 0x000fea0003800000 */
        .weak           $__internal_2_$__cuda_sm3x_div_rn_noftz_f32_slowpath
        .type           $__internal_2_$__cuda_sm3x_div_rn_noftz_f32_slowpath,@function
        .size           $__internal_2_$__cuda_sm3x_div_rn_noftz_f32_slowpath,(.L_x_266 - $__internal_2_$__cuda_sm3x_div_rn_noftz_f32_slowpath)
$__internal_2_$__cuda_sm3x_div_rn_noftz_f32_slowpath:
[----:B------:R-:W-:Y:S01]  /*2710*/  SHF.R.U32.HI R9, RZ, 0x17, R3 ;  /* 0x00000017ff097819 */ /* 0x000fe20000011603 */
[----:B------:R-:W-:Y:S01]  /*2720*/  BSSY.RECONVERGENT B0, `(.L_x_99) ;  /* 0x0000062000007945 */ /* 0x000fe20003800200 */
[----:B------:R-:W-:Y:S02]  /*2730*/  SHF.R.U32.HI R7, RZ, 0x17, R0 ;  /* 0x00000017ff077819 */ /* 0x000fe40000011600 */
        /* <DEDUP_REMOVED lines=31> */
.L_x_100:
[----:B------:R-:W-:Y:S01]  /*2930*/  LEA R10, R14, 0xc0800000, 0x17 ;  /* 0xc08000000e0a7811 */ /* 0x000fe200078eb8ff */
[----:B------:R-:W-:Y:S03]  /*2940*/  BSSY.RECONVERGENT B1, `(.L_x_105) ;  /* 0x0000036000017945 */ /* 0x000fe60003800200 */
[----:B------:R-:W-:Y:S02]  /*2950*/  IADD3 R10, PT, PT, -R10, R3, RZ ;  /* 0x000000030a0a7210 */ /* 0x000fe40007ffe1ff */
[----:B------:R-:W-:Y:S02]  /*2960*/  IADD3 R3, PT, PT, R12, -0x7f, RZ ;  /* 0xffffff810c037810 */ /* 0x000fe40007ffe0ff */
[----:B------:R0:W1:Y:S01]  /*2970*/  MUFU.RCP R9, R10 ;  /* 0x0000000a00097308 */ /* 0x0000620000001000 */
[----:B------:R-:W-:Y:S02]  /*2980*/  FADD.FTZ R11, -R10, -RZ ;  /* 0x800000ff0a0b7221 */ /* 0x000fe40000010100 */
[C---:B------:R-:W-:Y:S01]  /*2990*/  IMAD R0, R3.reuse, -0x800000, R0 ;  /* 0xff80000003007824 */ /* 0x040fe200078e0200 */
[----:B0-----:R-:W-:-:S04]  /*29a0*/  IADD3 R10, PT, PT, R3, 0x7f, -R14 ;  /* 0x0000007f030a7810 */ /* 0x001fc80007ffe80e */
[----:B------:R-:W-:Y:S01]  /*29b0*/  IADD3 R10, PT, PT, R10, R7, RZ ;  /* 0x000000070a0a7210 */ /* 0x000fe20007ffe0ff */
[----:B-1----:R-:W-:-:S04]  /*29c0*/  FFMA R12, R9, R11, 1 ;  /* 0x3f800000090c7423 */ /* 0x002fc8000000000b */
        /* <DEDUP_REMOVED lines=41> */
.L_x_107:
[----:B------:R-:W-:-:S04]  /*2c60*/  LOP3.LUT R0, R0, 0x80000000, RZ, 0xc0, !PT ;  /* 0x8000000000007812 */ /* 0x000fc800078ec0ff */
[----:B------:R-:W-:Y:S01]  /*2c70*/  LOP3.LUT R0, R0, 0x7f800000, RZ, 0xfc, !PT ;  /* 0x7f80000000007812 */ /* 0x000fe200078efcff */
[----:B------:R-:W-:Y:S06]  /*2c80*/  BRA `(.L_x_108) ;  /* 0x0000000000047947 */ /* 0x000fec0003800000 */
.L_x_106:
[----:B------:R-:W-:-:S07]  /*2c90*/  LEA R0, R10, R0, 0x17 ;  /* 0x000000000a007211 */ /* 0x000fce00078eb8ff */
.L_x_108:
[----:B------:R-:W-:Y:S05]  /*2ca0*/  BSYNC.RECONVERGENT B1 ;  /* 0x0000000000017941 */ /* 0x000fea0003800200 */
.L_x_105:
[----:B------:R-:W-:Y:S05]  /*2cb0*/  BRA `(.L_x_109) ;  /* 0x0000000000207947 */ /* 0x000fea0003800000 */
.L_x_104:
[----:B------:R-:W-:-:S04]  /*2cc0*/  LOP3.LUT R0, R3, 0x80000000, R0, 0x48, !PT ;  /* 0x8000000003007812 */ /* 0x000fc800078e4800 */
[----:B------:R-:W-:Y:S01]  /*2cd0*/  LOP3.LUT R0, R0, 0x7f800000, RZ, 0xfc, !PT ;  /* 0x7f80000000007812 */ /* 0x000fe200078efcff */
[----:B------:R-:W-:Y:S06]  /*2ce0*/  BRA `(.L_x_109) ;  /* 0x0000000000147947 */ /* 0x000fec0003800000 */
.L_x_103:
[----:B------:R-:W-:Y:S01]  /*2cf0*/  LOP3.LUT R0, R3, 0x80000000, R0, 0x48, !PT ;  /* 0x8000000003007812 */ /* 0x000fe200078e4800 */
[----:B------:R-:W-:Y:S06]  /*2d00*/  BRA `(.L_x_109) ;  /* 0x00000000000c7947 */ /* 0x000fec0003800000 */
.L_x_102:
[----:B------:R-:W0:Y:S01]  /*2d10*/  MUFU.RSQ R0, -QNAN ;  /* 0xffc0000000007908 */ /* 0x000e220000001400 */
[----:B------:R-:W-:Y:S05]  /*2d20*/  BRA `(.L_x_109) ;  /* 0x0000000000047947 */ /* 0x000fea0003800000 */
.L_x_101:
[----:B------:R-:W-:-:S07]  /*2d30*/  FADD.FTZ R0, R0, R3 ;  /* 0x0000000300007221 */ /* 0x000fce0000010000 */
.L_x_109:
[----:B------:R-:W-:Y:S05]  /*2d40*/  BSYNC.RECONVERGENT B0 ;  /* 0x0000000000007941 */ /* 0x000fea0003800200 */
.L_x_99:
[----:B------:R-:W-:-:S04]  /*2d50*/  HFMA2 R9, -RZ, RZ, 0, 0 ;  /* 0x00000000ff097431 */ /* 0x000fc800000001ff */
[----:B0-----:R-:W-:Y:S05]  /*2d60*/  RET.REL.NODEC R8 `(_Z27apply_color_gain_linear_rgbILi512EEvPK6uchar3PS0_iiifff) ;  /* 0xffffffd008a47950 */ /* 0x001fea0003c3ffff */
.L_x_110:
        /* <DEDUP_REMOVED lines=9> */
.L_x_266:


//--------------------- .text._Z27apply_color_gain_linear_rgbILi256EEvPK6uchar3PS0_iiifff --------------------------
	.section	.text._Z27apply_color_gain_linear_rgbILi256EEvPK6uchar3PS0_iiifff,"ax",@progbits
	.align	128
        .global         _Z27apply_color_gain_linear_rgbILi256EEvPK6uchar3PS0_iiifff
        .type           _Z27apply_color_gain_linear_rgbILi256EEvPK6uchar3PS0_iiifff,@function
        .size           _Z27apply_color_gain_linear_rgbILi256EEvPK6uchar3PS0_iiifff,(.L_x_267 - _Z27apply_color_gain_linear_rgbILi256EEvPK6uchar3PS0_iiifff)
        .other          _Z27apply_color_gain_linear_rgbILi256EEvPK6uchar3PS0_iiifff,@"STO_CUDA_ENTRY STV_DEFAULT"
_Z27apply_color_gain_linear_rgbILi256EEvPK6uchar3PS0_iiifff:
.text._Z27apply_color_gain_linear_rgbILi256EEvPK6uchar3PS0_iiifff:
        /* <DEDUP_REMOVED lines=29> */
[----:B-----5:R-:W-:Y:S05]  /*01d0*/  CALL.REL.NOINC `($__internal_3_$__cuda_sm3x_div_rn_noftz_f32_slowpath) ;  /* 0x00000024004c7944 */ /* 0x020fea0003c00000 */
[----:B------:R-:W-:-:S07]  /*01e0*/  MOV R3, R0 ;  /* 0x0000000000037202 */ /* 0x000fce0000000f00 */
.L_x_112:
[----:B------:R-:W-:Y:S05]  /*01f0*/  BSYNC.RECONVERGENT B2 ;  /* 0x0000000000027941 */ /* 0x000fea0003800200 */
.L_x_111:
        /* <DEDUP_REMOVED lines=16> */
[----:B-----5:R-:W-:Y:S05]  /*0300*/  CALL.REL.NOINC `($__internal_3_$__cuda_sm3x_div_rn_noftz_f32_slowpath) ;  /* 0x0000002400007944 */ /* 0x020fea0003c00000 */
[----:B------:R-:W-:-:S07]  /*0310*/  MOV R6, R0 ;  /* 0x0000000000067202 */ /* 0x000fce0000000f00 */
.L_x_116:
[----:B------:R-:W-:Y:S05]  /*0320*/  BSYNC.RECONVERGENT B3 ;  /* 0x0000000000037941 */ /* 0x000fea0003800200 */
.L_x_115:
[----:B------:R-:W-:Y:S05]  /*0330*/  BRA `(.L_x_117) ;  /* 0x0000000400507947 */ /* 0x000fea0003800000 */
.L_x_114:
        /* <DEDUP_REMOVED lines=13> */
[----:B-----5:R-:W-:Y:S05]  /*0410*/  CALL.REL.NOINC `($__internal_3_$__cuda_sm3x_div_rn_noftz_f32_slowpath) ;  /* 0x0000002000bc7944 */ /* 0x020fea0003c00000 */
[----:B------:R-:W-:-:S07]  /*0420*/  MOV R3, R0 ;  /* 0x0000000000037202 */ /* 0x000fce0000000f00 */
.L_x_119:
[----:B------:R-:W-:Y:S05]  /*0430*/  BSYNC.RECONVERGENT B3 ;  /* 0x0000000000037941 */ /* 0x000fea0003800200 */
.L_x_118:
        /* <DEDUP_REMOVED lines=68> */
.L_x_117:
[----:B------:R-:W-:Y:S05]  /*0880*/  BSYNC.RECONVERGENT B2 ;  /* 0x0000000000027941 */ /* 0x000fea0003800200 */
.L_x_113:
        /* <DEDUP_REMOVED lines=13> */
[----:B------:R-:W-:Y:S05]  /*0960*/  CALL.REL.NOINC `($__internal_3_$__cuda_sm3x_div_rn_noftz_f32_slowpath) ;  /* 0x0000001c00687944 */ /* 0x000fea0003c00000 */
[----:B------:R-:W-:-:S07]  /*0970*/  MOV R3, R0 ;  /* 0x0000000000037202 */ /* 0x000fce0000000f00 */
.L_x_121:
[----:B------:R-:W-:Y:S05]  /*0980*/  BSYNC.RECONVERGENT B2 ;  /* 0x0000000000027941 */ /* 0x000fea0003800200 */
.L_x_120:
        /* <DEDUP_REMOVED lines=16> */
[----:B------:R-:W-:Y:S05]  /*0a90*/  CALL.REL.NOINC `($__internal_3_$__cuda_sm3x_div_rn_noftz_f32_slowpath) ;  /* 0x0000001c001c7944 */ /* 0x000fea0003c00000 */
[----:B------:R-:W-:-:S07]  /*0aa0*/  MOV R5, R0 ;  /* 0x0000000000057202 */ /* 0x000fce0000000f00 */
.L_x_125:
[----:B------:R-:W-:Y:S05]  /*0ab0*/  BSYNC.RECONVERGENT B3 ;  /* 0x0000000000037941 */ /* 0x000fea0003800200 */
.L_x_124:
[----:B------:R-:W-:Y:S05]  /*0ac0*/  BRA `(.L_x_126) ;  /* 0x0000000400507947 */ /* 0x000fea0003800000 */
.L_x_123:
        /* <DEDUP_REMOVED lines=13> */
[----:B------:R-:W-:Y:S05]  /*0ba0*/  CALL.REL.NOINC `($__internal_3_$__cuda_sm3x_div_rn_noftz_f32_slowpath) ;  /* 0x0000001800d87944 */ /* 0x000fea0003c00000 */
[----:B------:R-:W-:-:S07]  /*0bb0*/  MOV R3, R0 ;  /* 0x0000000000037202 */ /* 0x000fce0000000f00 */
.L_x_128:
[----:B------:R-:W-:Y:S05]  /*0bc0*/  BSYNC.RECONVERGENT B3 ;  /* 0x0000000000037941 */ /* 0x000fea0003800200 */
.L_x_127:
        /* <DEDUP_REMOVED lines=68> */
.L_x_126:
[----:B------:R-:W-:Y:S05]  /*1010*/  BSYNC.RECONVERGENT B2 ;  /* 0x0000000000027941 */ /* 0x000fea0003800200 */
.L_x_122:
        /* <DEDUP_REMOVED lines=14> */
[----:B------:R-:W-:Y:S05]  /*1100*/  CALL.REL.NOINC `($__internal_3_$__cuda_sm3x_div_rn_noftz_f32_slowpath) ;  /* 0x0000001400807944 */ /* 0x000fea0003c00000 */
.L_x_130:
[----:B------:R-:W-:Y:S05]  /*1110*/  BSYNC.RECONVERGENT B2 ;  /* 0x0000000000027941 */ /* 0x000fea0003800200 */
.L_x_129:
        /* <DEDUP_REMOVED lines=17> */
[----:B------:R-:W-:Y:S05]  /*1230*/  CALL.REL.NOINC `($__internal_3_$__cuda_sm3x_div_rn_noftz_f32_slowpath) ;  /* 0x0000001400347944 */ /* 0x000fea0003c00000 */
.L_x_134:
[----:B------:R-:W-:Y:S05]  /*1240*/  BSYNC.RECONVERGENT B3 ;  /* 0x0000000000037941 */ /* 0x000fea0003800200 */
.L_x_133:
[----:B------:R-:W-:Y:S01]  /*1250*/  MOV R3, R0 ;  /* 0x0000000000037202 */ /* 0x000fe20000000f00 */
[----:B------:R-:W-:Y:S06]  /*1260*/  BRA `(.L_x_135) ;  /* 0x0000000400507947 */ /* 0x000fec0003800000 */
.L_x_132:
        /* <DEDUP_REMOVED lines=14> */
[----:B------:R-:W-:Y:S05]  /*1350*/  CALL.REL.NOINC `($__internal_3_$__cuda_sm3x_div_rn_noftz_f32_slowpath) ;  /* 0x0000001000ec7944 */ /* 0x000fea0003c00000 */
.L_x_137:
[----:B------:R-:W-:Y:S05]  /*1360*/  BSYNC.RECONVERGENT B3 ;  /* 0x0000000000037941 */ /* 0x000fea0003800200 */
.L_x_136:
        /* <DEDUP_REMOVED lines=68> */
.L_x_135:
[----:B------:R-:W-:Y:S05]  /*17b0*/  BSYNC.RECONVERGENT B2 ;  /* 0x0000000000027941 */ /* 0x000fea0003800200 */
.L_x_131:
        /* <DEDUP_REMOVED lines=78> */
.L_x_141:
[----:B------:R-:W-:Y:S05]  /*1ca0*/  BSYNC.RECONVERGENT B1 ;  /* 0x0000000000017941 */ /* 0x000fea0003800200 */
.L_x_140:
[----:B------:R-:W-:-:S07]  /*1cb0*/  FFMA R3, R4, R3, -0.054999999701976776123 ;  /* 0xbd6147ae04037423 */ /* 0x000fce0000000003 */
.L_x_139:
[----:B------:R-:W-:Y:S05]  /*1cc0*/  BSYNC.RECONVERGENT B0 ;  /* 0x0000000000007941 */ /* 0x000fea0003800200 */
.L_x_138:
        /* <DEDUP_REMOVED lines=75> */
.L_x_145:
[----:B------:R-:W-:Y:S05]  /*2180*/  BSYNC.RECONVERGENT B1 ;  /* 0x0000000000017941 */ /* 0x000fea0003800200 */
.L_x_144:
[----:B------:R-:W-:-:S07]  /*2190*/  FFMA R4, R7, R4, -0.054999999701976776123 ;  /* 0xbd6147ae07047423 */ /* 0x000fce0000000004 */
.L_x_143:
[----:B------:R-:W-:Y:S05]  /*21a0*/  BSYNC.RECONVERGENT B0 ;  /* 0x0000000000007941 */ /* 0x000fea0003800200 */
.L_x_142:
        /* <DEDUP_REMOVED lines=75> */
.L_x_149:
[----:B------:R-:W-:Y:S05]  /*2660*/  BSYNC.RECONVERGENT B1 ;  /* 0x0000000000017941 */ /* 0x000fea0003800200 */
.L_x_148:
[----:B------:R-:W-:-:S07]  /*2670*/  FFMA R5, R6, R5, -0.054999999701976776123 ;  /* 0xbd6147ae06057423 */ /* 0x000fce0000000005 */
.L_x_147:
[----:B------:R-:W-:Y:S05]  /*2680*/  BSYNC.RECONVERGENT B0 ;  /* 0x0000000000007941 */ /* 0x000fea0003800200 */
.L_x_146:
        /* <DEDUP_REMOVED lines=8> */
        .weak           $__internal_3_$__cuda_sm3x_div_rn_noftz_f32_slowpath
        .type           $__internal_3_$__cuda_sm3x_div_rn_noftz_f32_slowpath,@function
        .size           $__internal_3_$__cuda_sm3x_div_rn_noftz_f32_slowpath,(.L_x_267 - $__internal_3_$__cuda_sm3x_div_rn_noftz_f32_slowpath)
$__internal_3_$__cuda_sm3x_div_rn_noftz_f32_slowpath:
        /* <DEDUP_REMOVED lines=34> */
.L_x_151:
        /* <DEDUP_REMOVED lines=51> */
.L_x_158:
[----:B------:R-:W-:-:S04]  /*2c60*/  LOP3.LUT R0, R0, 0x80000000, RZ, 0xc0, !PT ;  /* 0x8000000000007812 */ /* 0x000fc800078ec0ff */
[----:B------:R-:W-:Y:S01]  /*2c70*/  LOP3.LUT R0, R0, 0x7f800000, RZ, 0xfc, !PT ;  /* 0x7f80000000007812 */ /* 0x000fe200078efcff */
[----:B------:R-:W-:Y:S06]  /*2c80*/  BRA `(.L_x_159) ;  /* 0x0000000000047947 */ /* 0x000fec0003800000 */
.L_x_157:
[----:B------:R-:W-:-:S07]  /*2c90*/  LEA R0, R10, R0, 0x17 ;  /* 0x000000000a007211 */ /* 0x000fce00078eb8ff */
.L_x_159:
[----:B------:R-:W-:Y:S05]  /*2ca0*/  BSYNC.RECONVERGENT B1 ;  /* 0x0000000000017941 */ /* 0x000fea0003800200 */
.L_x_156:
[----:B------:R-:W-:Y:S05]  /*2cb0*/  BRA `(.L_x_160) ;  /* 0x0000000000207947 */ /* 0x000fea0003800000 */
.L_x_155:
[----:B------:R-:W-:-:S04]  /*2cc0*/  LOP3.LUT R0, R3, 0x80000000, R0, 0x48, !PT ;  /* 0x8000000003007812 */ /* 0x000fc800078e4800 */
[----:B------:R-:W-:Y:S01]  /*2cd0*/  LOP3.LUT R0, R0, 0x7f800000, RZ, 0xfc, !PT ;  /* 0x7f80000000007812 */ /* 0x000fe200078efcff */
[----:B------:R-:W-:Y:S06]  /*2ce0*/  BRA `(.L_x_160) ;  /* 0x0000000000147947 */ /* 0x000fec0003800000 */
.L_x_154:
[----:B------:R-:W-:Y:S01]  /*2cf0*/  LOP3.LUT R0, R3, 0x80000000, R0, 0x48, !PT ;  /* 0x8000000003007812 */ /* 0x000fe200078e4800 */
[----:B------:R-:W-:Y:S06]  /*2d00*/  BRA `(.L_x_160) ;  /* 0x00000000000c7947 */ /* 0x000fec0003800000 */
.L_x_153:
[----:B------:R-:W0:Y:S01]  /*2d10*/  MUFU.RSQ R0, -QNAN ;  /* 0xffc0000000007908 */ /* 0x000e220000001400 */
[----:B------:R-:W-:Y:S05]  /*2d20*/  BRA `(.L_x_160) ;  /* 0x0000000000047947 */ /* 0x000fea0003800000 */
.L_x_152:
[----:B------:R-:W-:-:S07]  /*2d30*/  FADD.FTZ R0, R0, R3 ;  /* 0x0000000300007221 */ /* 0x000fce0000010000 */
.L_x_160:
[----:B------:R-:W-:Y:S05]  /*2d40*/  BSYNC.RECONVERGENT B0 ;  /* 0x0000000000007941 */ /* 0x000fea0003800200 */
.L_x_150:
[----:B------:R-:W-:-:S04]  /*2d50*/  HFMA2 R9, -RZ, RZ, 0, 0 ;  /* 0x00000000ff097431 */ /* 0x000fc800000001ff */
[----:B0-----:R-:W-:Y:S05]  /*2d60*/  RET.REL.NODEC R8 `(_Z27apply_color_gain_linear_rgbILi256EEvPK6uchar3PS0_iiifff) ;  /* 0xffffffd008a47950 */ /* 0x001fea0003c3ffff */
.L_x_161:
        /* <DEDUP_REMOVED lines=9> */
.L_x_267:


//--------------------- .text._Z28apply_color_gain_linear_rgbaILi512EEvPK6uchar4PS0_iiifff --------------------------
	.section	.text._Z28apply_color_gain_linear_rgbaILi512EEvPK6uchar4PS0_iiifff,"ax",@progbits
	.align	128
        .global         _Z28apply_color_gain_linear_rgbaILi512EEvPK6uchar4PS0_iiifff
        .type           _Z28apply_color_gain_linear_rgbaILi512EEvPK6uchar4PS0_iiifff,@function
        .size           _Z28apply_color_gain_linear_rgbaILi512EEvPK6uchar4PS0_iiifff,(.L_x_268 - _Z28apply_color_gain_linear_rgbaILi512EEvPK6uchar4PS0_iiifff)
        .other          _Z28apply_color_gain_linear_rgbaILi512EEvPK6uchar4PS0_iiifff,@"STO_CUDA_ENTRY STV_DEFAULT"
_Z28apply_color_gain_linear_rgbaILi512EEvPK6uchar4PS0_iiifff:
.text._Z28apply_color_gain_linear_rgbaILi512EEvPK6uchar4PS0_iiifff:
        /* <DEDUP_REMOVED lines=12> */
[----:B0-----:R-:W-:-:S06]  /*00c0*/  IMAD.WIDE R2, R4, 0x4, R2 ;  /* 0x0000000404027825 */ /* 0x001fcc00078e0202 */
[----:B-1----:R-:W2:Y:S01]  /*00d0*/  LDG.E.CONSTANT R2, desc[UR4][R2.64] ;  /* 0x0000000402027981 */ /* 0x002ea2000c1e9900 */
[----:B------:R-:W-:Y:S01]  /*00e0*/  HFMA2 R6, -RZ, RZ, 0.9375, -7.688999176025390625e-06 ;  /* 0x3b808081ff067431 */ /* 0x000fe200000001ff */
[----:B------:R-:W-:Y:S01]  /*00f0*/  MOV R5, 0x437f0000 ;  /* 0x437f000000057802 */ /* 0x000fe20000000f00 */
[----:B------:R-:W-:Y:S04]  /*0100*/  BSSY.RECONVERGENT B2, `(.L_x_162) ;  /* 0x0000010000027945 */ /* 0x000fe80003800200 */
[----:B------:R-:W-:-:S04]  /*0110*/  FFMA R5, R6, -R5, 1 ;  /* 0x3f80000006057423 */ /* 0x000fc80000000805 */
[----:B------:R-:W-:Y:S01]  /*0120*/  FFMA R7, R5, R6, 0.0039215688593685626984 ;  /* 0x3b80808105077423 */ /* 0x000fe20000000006 */
[C---:B--2---:R-:W-:Y:S02]  /*0130*/  PRMT R0, R2.reuse, 0x7770, RZ ;  /* 0x0000777002007816 */ /* 0x044fe400000000ff */
[----:B------:R-:W-:Y:S02]  /*0140*/  PRMT R5, R2, 0x7772, RZ ;  /* 0x0000777202057816 */ /* 0x000fe400000000ff */
[----:B------:R-:W-:-:S04]  /*0150*/  I2FP.F32.U32 R0, R0 ;  /* 0x0000000000007245 */ /* 0x000fc80000201000 */
[----:B------:R-:W0:Y:S01]  /*0160*/  FCHK P0, R0, 255 ;  /* 0x437f000000007902 */ /* 0x000e220000000000 */
[----:B------:R-:W-:-:S04]  /*0170*/  FFMA R6, R0, R7, RZ ;  /* 0x0000000700067223 */ /* 0x000fc800000000ff */
[----:B------:R-:W-:-:S04]  /*0180*/  FFMA R8, R6, -255, R0 ;  /* 0xc37f000006087823 */ /* 0x000fc80000000000 */
[----:B------:R-:W-:Y:S01]  /*0190*/  FFMA R7, R7, R8, R6 ;  /* 0x0000000807077223 */ /* 0x000fe20000000006 */
[----:B------:R-:W-:Y:S01]  /*01a0*/  PRMT R6, R2, 0x7771, RZ ;  /* 0x0000777102067816 */ /* 0x000fe200000000ff */
[----:B0-----:R-:W-:Y:S06]  /*01b0*/  @!P0 BRA `(.L_x_163) ;  /* 0x0000000000108947 */ /* 0x001fec0003800000 */
[----:B------:R-:W-:Y:S02]  /*01c0*/  MOV R3, 0x437f0000 ;  /* 0x437f000000037802 */ /* 0x000fe40000000f00 */
[----:B------:R-:W-:-:S07]  /*01d0*/  MOV R8, 0x1f0 ;  /* 0x000001f000087802 */ /* 0x000fce0000000f00 */
[----:B------:R-:W-:Y:S05]  /*01e0*/  CALL.REL.NOINC `($__internal_4_$__cuda_sm3x_div_rn_noftz_f32_slowpath) ;  /* 0x0000002400547944 */ /* 0x000fea0003c00000 */
[----:B------:R-:W-:-:S07]  /*01f0*/  MOV R7, R0 ;  /* 0x0000000000077202 */ /* 0x000fce0000000f00 */
.L_x_163:
[----:B------:R-:W-:Y:S05]  /*0200*/  BSYNC.RECONVERGENT B2 ;  /* 0x0000000000027941 */ /* 0x000fea0003800200 */
.L_x_162:
        /* <DEDUP_REMOVED lines=16> */
[----:B------:R-:W-:Y:S05]  /*0310*/  CALL.REL.NOINC `($__internal_4_$__cuda_sm3x_div_rn_noftz_f32_slowpath) ;  /* 0x0000002400087944 */ /* 0x000fea0003c00000 */
[----:B------:R-:W-:-:S07]  /*0320*/  MOV R7, R0 ;  /* 0x0000000000077202 */ /* 0x000fce0000000f00 */
.L_x_167:
[----:B------:R-:W-:Y:S05]  /*0330*/  BSYNC.RECONVERGENT B3 ;  /* 0x0000000000037941 */ /* 0x000fea0003800200 */
.L_x_166:
[----:B------:R-:W-:Y:S05]  /*0340*/  BRA `(.L_x_168) ;  /* 0x0000000400507947 */ /* 0x000fea0003800000 */
.L_x_165:
        /* <DEDUP_REMOVED lines=13> */
[----:B------:R-:W-:Y:S05]  /*0420*/  CALL.REL.NOINC `($__internal_4_$__cuda_sm3x_div_rn_noftz_f32_slowpath) ;  /* 0x0000002000c47944 */ /* 0x000fea0003c00000 */
[----:B------:R-:W-:-:S07]  /*0430*/  MOV R3, R0 ;  /* 0x0000000000037202 */ /* 0x000fce0000000f00 */
.L_x_170:
[----:B------:R-:W-:Y:S05]  /*0440*/  BSYNC.RECONVERGENT B3 ;  /* 0x0000000000037941 */ /* 0x000fea0003800200 */
.L_x_169:
        /* <DEDUP_REMOVED lines=42> */
[----:B------:R-:W-:Y:S01]  /*06f0*/  FMUL R8, R7, 2.4000000953674316406 ;  /* 0x4019999a07087820 */ /* 0x000fe20000400000 */
[----:B------:R-:W-:-:S03]  /*0700*/  FADD R0, -R0, R7 ;  /* 0x0000000700007221 */ /* 0x000fc60000000100 */
[----:B------:R-:W0:Y:S01]  /*0710*/  FRND R9, R8 ;  /* 0x0000000800097307 */ /* 0x000e220000201000 */
[----:B------:R-:W-:Y:S01]  /*0720*/  FADD R0, R11, -R0 ;  /* 0x800000000b007221 */ /* 0x000fe20000000000 */
[----:B------:R-:W-:Y:S01]  /*0730*/  FFMA R7, R7, 2.4000000953674316406, -R8 ;  /* 0x4019999a07077823 */ /* 0x000fe20000000808 */
[----:B------:R-:W-:Y:S01]  /*0740*/  HFMA2 R11, -RZ, RZ, 0.64013671875, -15.109375 ;  /* 0x391fcb8eff0b7431 */ /* 0x000fe200000001ff */
[----:B------:R-:W-:Y:S02]  /*0750*/  FSETP.GT.AND P2, PT, |R8|, 152, PT ;  /* 0x431800000800780b */ /* 0x000fe40003f44200 */
        /* <DEDUP_REMOVED lines=19> */
.L_x_168:
[----:B------:R-:W-:Y:S05]  /*0890*/  BSYNC.RECONVERGENT B2 ;  /* 0x0000000000027941 */ /* 0x000fea0003800200 */
.L_x_164:
[----:B------:R-:W-:Y:S01]  /*08a0*/  HFMA2 R3, -RZ, RZ, 1.875, 0 ;  /* 0x3f800000ff037431 */ /* 0x000fe200000001ff */
[----:B------:R-:W-:Y:S01]  /*08b0*/  MOV R8, 0x3b808081 ;  /* 0x3b80808100087802 */ /* 0x000fe20000000f00 */
[----:B------:R-:W-:Y:S01]  /*08c0*/  BSSY.RECONVERGENT B2, `(.L_x_171) ;  /* 0x000000d000027945 */ /* 0x000fe20003800200 */
[----:B------:R-:W-:-:S04]  /*08d0*/  I2FP.F32.U32 R0, R6 ;  /* 0x0000000600007245 */ /* 0x000fc80000201000 */
        /* <DEDUP_REMOVED lines=9> */
[----:B------:R-:W-:Y:S05]  /*0970*/  CALL.REL.NOINC `($__internal_4_$__cuda_sm3x_div_rn_noftz_f32_slowpath) ;  /* 0x0000001c00707944 */ /* 0x000fea0003c00000 */
[----:B------:R-:W-:-:S07]  /*0980*/  MOV R3, R0 ;  /* 0x0000000000037202 */ /* 0x000fce0000000f00 */
.L_x_172:
[----:B------:R-:W-:Y:S05]  /*0990*/  BSYNC.RECONVERGENT B2 ;  /* 0x0000000000027941 */ /* 0x000fea0003800200 */
.L_x_171:
        /* <DEDUP_REMOVED lines=18> */
.L_x_176:
[----:B------:R-:W-:Y:S05]  /*0ac0*/  BSYNC.RECONVERGENT B3 ;  /* 0x0000000000037941 */ /* 0x000fea0003800200 */
.L_x_175:
[----:B------:R-:W-:Y:S05]  /*0ad0*/  BRA `(.L_x_177) ;  /* 0x0000000400507947 */ /* 0x000fea0003800000 */
.L_x_174:
        /* <DEDUP_REMOVED lines=15> */
.L_x_179:
[----:B------:R-:W-:Y:S05]  /*0bd0*/  BSYNC.RECONVERGENT B3 ;  /* 0x0000000000037941 */ /* 0x000fea0003800200 */
.L_x_178:
        /* <DEDUP_REMOVED lines=58> */
[----:B------:R0:W1:Y:S02]  /*0f80*/  F2I.NTZ R9, R6 ;  /* 0x0000000600097305 */ /* 0x0000640000203100 */
[----:B------:R-:W-:-:S04]  /*0f90*/  FFMA R11, R0, R11, 0.055503588169813156128 ;  /* 0x3d6357bb000b7423 */ /* 0x000fc8000000000b */
[----:B------:R-:W-:Y:S01]  /*0fa0*/  FFMA R11, R0, R11, 0.24022644758224487305 ;  /* 0x3e75fdec000b7423 */ /* 0x000fe2000000000b */
[----:B0-----:R-:W-:-:S03]  /*0fb0*/  FSEL R6, RZ, +INF , !P1 ;  /* 0x7f800000ff067808 */ /* 0x001fc60004800000 */
[----:B------:R-:W-:-:S04]  /*0fc0*/  FFMA R11, R0, R11, 0.69314718246459960938 ;  /* 0x3f317218000b7423 */ /* 0x000fc8000000000b */
[----:B------:R-:W-:Y:S01]  /*0fd0*/  FFMA R11, R0, R11, 1 ;  /* 0x3f800000000b7423 */ /* 0x000fe2000000000b */
[----:B-1----:R-:W-:-:S03]  /*0fe0*/  LEA R9, R9, -R8, 0x17 ;  /* 0x8000000809097211 */ /* 0x002fc600078eb8ff */
[----:B------:R-:W-:-:S04]  /*0ff0*/  FMUL R10, R10, R11 ;  /* 0x0000000b0a0a7220 */ /* 0x000fc80000400000 */
[----:B------:R-:W-:Y:S01]  /*1000*/  @!P2 FMUL R6, R9, R10 ;  /* 0x0000000a0906a220 */ /* 0x000fe20000400000 */
[----:B------:R-:W-:-:S07]  /*1010*/  @!P0 LOP3.LUT R6, R3, 0x7fffffff, RZ, 0xc0, !PT ;  /* 0x7fffffff03068812 */ /* 0x000fce00078ec0ff */
.L_x_177:
[----:B------:R-:W-:Y:S05]  /*1020*/  BSYNC.RECONVERGENT B2 ;  /* 0x0000000000027941 */ /* 0x000fea0003800200 */
.L_x_173:
        /* <DEDUP_REMOVED lines=11> */
[----:B------:R-:W-:Y:S02]  /*10e0*/  MOV R0, R5 ;  /* 0x0000000500007202 */ /* 0x000fe40000000f00 */
[----:B------:R-:W-:Y:S02]  /*10f0*/  MOV R3, 0x437f0000 ;  /* 0x437f000000037802 */ /* 0x000fe40000000f00 */
[----:B------:R-:W-:-:S07]  /*1100*/  MOV R8, 0x1120 ;  /* 0x0000112000087802 */ /* 0x000fce0000000f00 */
[----:B------:R-:W-:Y:S05]  /*1110*/  CALL.REL.NOINC `($__internal_4_$__cuda_sm3x_div_rn_noftz_f32_slowpath) ;  /* 0x0000001400887944 */ /* 0x000fea0003c00000 */
.L_x_181:
[----:B------:R-:W-:Y:S05]  /*1120*/  BSYNC.RECONVERGENT B2 ;  /* 0x0000000000027941 */ /* 0x000fea0003800200 */
.L_x_180:
        /* <DEDUP_REMOVED lines=17> */
[----:B------:R-:W-:Y:S05]  /*1240*/  CALL.REL.NOINC `($__internal_4_$__cuda_sm3x_div_rn_noftz_f32_slowpath) ;  /* 0x00000014003c7944 */ /* 0x000fea0003c00000 */
.L_x_185:
[----:B------:R-:W-:Y:S05]  /*1250*/  BSYNC.RECONVERGENT B3 ;  /* 0x0000000000037941 */ /* 0x000fea0003800200 */
.L_x_184:
[----:B------:R-:W-:Y:S01]  /*1260*/  MOV R3, R0 ;  /* 0x0000000000037202 */ /* 0x000fe20000000f00 */
[----:B------:R-:W-:Y:S06]  /*1270*/  BRA `(.L_x_186) ;  /* 0x0000000400507947 */ /* 0x000fec0003800000 */
.L_x_183:
        /* <DEDUP_REMOVED lines=14> */
[----:B------:R-:W-:Y:S05]  /*1360*/  CALL.REL.NOINC `($__internal_4_$__cuda_sm3x_div_rn_noftz_f32_slowpath) ;  /* 0x0000001000f47944 */ /* 0x000fea0003c00000 */
.L_x_188:
[----:B------:R-:W-:Y:S05]  /*1370*/  BSYNC.RECONVERGENT B3 ;  /* 0x0000000000037941 */ /* 0x000fea0003800200 */
.L_x_187:
        /* <DEDUP_REMOVED lines=68> */
.L_x_186:
[----:B------:R-:W-:Y:S05]  /*17c0*/  BSYNC.RECONVERGENT B2 ;  /* 0x0000000000027941 */ /* 0x000fea0003800200 */
.L_x_182:
        /* <DEDUP_REMOVED lines=78> */
.L_x_192:
[----:B------:R-:W-:Y:S05]  /*1cb0*/  BSYNC.RECONVERGENT B1 ;  /* 0x0000000000017941 */ /* 0x000fea0003800200 */
.L_x_191:
[----:B------:R-:W-:-:S07]  /*1cc0*/  FFMA R3, R8, R3, -0.054999999701976776123 ;  /* 0xbd6147ae08037423 */ /* 0x000fce0000000003 */
.L_x_190:
[----:B------:R-:W-:Y:S05]  /*1cd0*/  BSYNC.RECONVERGENT B0 ;  /* 0x0000000000007941 */ /* 0x000fea0003800200 */
.L_x_189:
        /* <DEDUP_REMOVED lines=75> */
.L_x_196:
[----:B------:R-:W-:Y:S05]  /*2190*/  BSYNC.RECONVERGENT B1 ;  /* 0x0000000000017941 */ /* 0x000fea0003800200 */
.L_x_195:
[----:B------:R-:W-:-:S07]  /*21a0*/  FFMA R5, R8, R5, -0.054999999701976776123 ;  /* 0xbd6147ae08057423 */ /* 0x000fce0000000005 */
.L_x_194:
[----:B------:R-:W-:Y:S05]  /*21b0*/  BSYNC.RECONVERGENT B0 ;  /* 0x0000000000007941 */ /* 0x000fea0003800200 */
.L_x_193:
[----:B------:R-:W-:Y:S01]  /*21c0*/  FMUL R5, R5, 255 ;  /* 0x437f000005057820 */ /* 0x000fe20000400000 */
[C---:B------:R-:W-:Y:S01]  /*21d0*/  FSETP.GTU.AND P0, PT, R0.reuse, 0.0031308000907301902771, PT ;  /* 0x3b4d2e1c0000780b */ /* 0x040fe20003f0c000 */
[----:B------:R-:W-:Y:S02]  /*21e0*/  BSSY.RECONVERGENT B0, `(.L_x_197) ;  /* 0x000004b000007945 */ /* 0x000fe40003800200 */
[----:B------:R1:W2:Y:S10]  /*21f0*/  F2I.NTZ R6, R5 ;  /* 0x0000000500067305 */ /* 0x0002b40000203100 */
[----:B------:R-:W-:Y:S01]  /*2200*/  @!P0 FMUL R7, R0, 12.920000076293945312 ;  /* 0x414eb85200078820 */ /* 0x000fe20000400000 */
[----:B-1----:R-:W-:Y:S06]  /*2210*/  @!P0 BRA `(.L_x_198) ;  /* 0x00000004001c8947 */ /* 0x002fec0003800000 */
        /* <DEDUP_REMOVED lines=51> */
[----:B------:R-:W3:Y:S01]  /*2550*/  F2I.NTZ R11, R9 ;  /* 0x00000009000b7305 */ /* 0x000ee20000203100 */
        /* <DEDUP_REMOVED lines=17> */
.L_x_200:
[----:B------:R-:W-:Y:S05]  /*2670*/  BSYNC.RECONVERGENT B1 ;  /* 0x0000000000017941 */ /* 0x000fea0003800200 */
.L_x_199:
[----:B------:R-:W-:-:S07]  /*2680*/  FFMA R7, R8, R5, -0.054999999701976776123 ;  /* 0xbd6147ae08077423 */ /* 0x000fce0000000005 */
.L_x_198:
[----:B------:R-:W-:Y:S05]  /*2690*/  BSYNC.RECONVERGENT B0 ;  /* 0x0000000000007941 */ /* 0x000fea0003800200 */
.L_x_197:
[----:B------:R-:W-:Y:S01]  /*26a0*/  FMUL R7, R7, 255 ;  /* 0x437f000007077820 */ /* 0x000fe20000400000 */
[----:B------:R-:W1:Y:S01]  /*26b0*/  LDC.64 R8, c[0x0][0x388] ;  /* 0x0000e200ff087b82 */ /* 0x000e620000000a00 */
[----:B0-2---:R-:W-:-:S04]  /*26c0*/  PRMT R3, R3, 0x3340, R6 ;  /* 0x0000334003037816 */ /* 0x005fc80000000006 */
[----:B------:R-:W0:Y:S02]  /*26d0*/  F2I.NTZ R7, R7 ;  /* 0x0000000700077305 */ /* 0x000e240000203100 */
[----:B0-----:R-:W-:-:S04]  /*26e0*/  PRMT R0, R7, 0x3340, R0 ;  /* 0x0000334007007816 */ /* 0x001fc80000000000 */
[----:B------:R-:W-:Y:S01]  /*26f0*/  PRMT R3, R3, 0x5410, R0 ;  /* 0x0000541003037816 */ /* 0x000fe20000000000 */
[----:B-1----:R-:W-:-:S03]  /*2700*/  IMAD.WIDE R4, R4, 0x4, R8 ;  /* 0x0000000404047825 */ /* 0x002fc600078e0208 */
[----:B------:R-:W-:-:S05]  /*2710*/  PRMT R3, R3, 0x7210, R2 ;  /* 0x0000721003037816 */ /* 0x000fca0000000002 */
[----:B------:R-:W-:Y:S01]  /*2720*/  STG.E desc[UR4][R4.64], R3 ;  /* 0x0000000304007986 */ /* 0x000fe2000c101904 */
[----:B------:R-:W-:Y:S05]  /*2730*/  EXIT ;  /* 0x000000000000794d */ /* 0x000fea0003800000 */
        .weak           $__internal_4_$__cuda_sm3x_div_rn_noftz_f32_slowpath
        .type           $__internal_4_$__cuda_sm3x_div_rn_noftz_f32_slowpath,@function
        .size           $__internal_4_$__cuda_sm3x_div_rn_noftz_f32_slowpath,(.L_x_268 - $__internal_4_$__cuda_sm3x_div_rn_noftz_f32_slowpath)
$__internal_4_$__cuda_sm3x_div_rn_noftz_f32_slowpath:
        /* <DEDUP_REMOVED lines=34> */
.L_x_202:
[----:B------:R-:W-:Y:S01]  /*2960*/  LEA R12, R10, 0xc0800000, 0x17 ;  /* 0xc08000000a0c7811 */ /* 0x000fe200078eb8ff */
[----:B------:R-:W-:Y:S03]  /*2970*/  BSSY.RECONVERGENT B1, `(.L_x_207) ;  /* 0x0000036000017945 */ /* 0x000fe60003800200 */
[----:B------:R-:W-:Y:S02]  /*2980*/  IADD3 R12, PT, PT, -R12, R3, RZ ;  /* 0x000000030c0c7210 */ /* 0x000fe40007ffe1ff */
[----:B------:R-:W-:Y:S02]  /*2990*/  IADD3 R3, PT, PT, R14, -0x7f, RZ ;  /* 0xffffff810e037810 */ /* 0x000fe40007ffe0ff */
[----:B------:R-:W0:Y:S01]  /*29a0*/  MUFU.RCP R11, R12 ;  /* 0x0000000c000b7308 */ /* 0x000e220000001000 */
[----:B------:R-:W-:Y:S01]  /*29b0*/  FADD.FTZ R13, -R12, -RZ ;  /* 0x800000ff0c0d7221 */ /* 0x000fe20000010100 */
[C---:B------:R-:W-:Y:S01]  /*29c0*/  IADD3 R10, PT, PT, R3.reuse, 0x7f, -R10 ;  /* 0x0000007f030a7810 */ /* 0x040fe20007ffe80a */
[----:B------:R-:W-:-:S03]  /*29d0*/  IMAD R0, R3, -0x800000, R0 ;  /* 0xff80000003007824 */ /* 0x000fc600078e0200 */
        /* <DEDUP_REMOVED lines=22> */
[C---:B------:R-:W-:Y:S01]  /*2b40*/  IADD3 R12, PT, PT, R13.reuse, 0x20, RZ ;  /* 0x000000200d0c7810 */ /* 0x040fe20007ffe0ff */
[CCC-:B------:R-:W-:Y:S01]  /*2b50*/  FFMA.RM R10, R16.reuse, R14.reuse, R11.reuse ;  /* 0x0000000e100a7223 */ /* 0x1c0fe2000000400b */
[----:B------:R-:W-:Y:S02]  /*2b60*/  ISETP.NE.AND P2, PT, R13, RZ, PT ;  /* 0x000000ff0d00720c */ /* 0x000fe40003f45270 */
[----:B------:R-:W-:Y:S01]  /*2b70*/  LOP3.LUT R9, R3, 0x7fffff, RZ, 0xc0, !PT ;  /* 0x007fffff03097812 */ /* 0x000fe200078ec0ff */
[----:B------:R-:W-:Y:S01]  /*2b80*/  FFMA.RP R3, R16, R14, R11 ;  /* 0x0000000e10037223 */ /* 0x000fe2000000800b */
[----:B------:R-:W-:Y:S02]  /*2b90*/  ISETP.NE.AND P1, PT, R13, RZ, PT ;  /* 0x000000ff0d00720c */ /* 0x000fe40003f25270 */
[----:B------:R-:W-:Y:S02]  /*2ba0*/  LOP3.LUT R9, R9, 0x800000, RZ, 0xfc, !PT ;  /* 0x0080000009097812 */ /* 0x000fe400078efcff */
[----:B------:R-:W-:-:S02]  /*2bb0*/  IADD3 R11, PT, PT, -R13, RZ, RZ ;  /* 0x000000ff0d0b7210 */ /* 0x000fc40007ffe1ff */
[----:B------:R-:W-:Y:S02]  /*2bc0*/  SHF.L.U32 R12, R9, R12, RZ ;  /* 0x0000000c090c7219 */ /* 0x000fe400000006ff */
[----:B------:R-:W-:Y:S02]  /*2bd0*/  FSETP.NEU.FTZ.AND P0, PT, R3, R10, PT ;  /* 0x0000000a0300720b */ /* 0x000fe40003f1d000 */
[----:B------:R-:W-:Y:S02]  /*2be0*/  SEL R10, R11, RZ, P2 ;  /* 0x000000ff0b0a7207 */ /* 0x000fe40001000000 */
[----:B------:R-:W-:Y:S02]  /*2bf0*/  ISETP.NE.AND P1, PT, R12, RZ, P1 ;  /* 0x000000ff0c00720c */ /* 0x000fe40000f25270 */
[----:B------:R-:W-:Y:S02]  /*2c00*/  SHF.R.U32.HI R10, RZ, R10, R9 ;  /* 0x0000000aff0a7219 */ /* 0x000fe40000011609 */
[----:B------:R-:W-:-:S02]  /*2c10*/  PLOP3.LUT P0, PT, P0, P1, PT, 0xf8, 0x8f ;  /* 0x00000000008f781c */ /* 0x000fc40000703f70 */
[----:B------:R-:W-:Y:S02]  /*2c20*/  SHF.R.U32.HI R12, RZ, 0x1, R10 ;  /* 0x00000001ff0c7819 */ /* 0x000fe4000001160a */
[----:B------:R-:W-:-:S04]  /*2c30*/  SEL R3, RZ, 0x1, !P0 ;  /* 0x00000001ff037807 */ /* 0x000fc80004000000 */
[----:B------:R-:W-:-:S04]  /*2c40*/  LOP3.LUT R3, R3, 0x1, R12, 0xf8, !PT ;  /* 0x0000000103037812 */ /* 0x000fc800078ef80c */
[----:B------:R-:W-:-:S04]  /*2c50*/  LOP3.LUT R3, R3, R10, RZ, 0xc0, !PT ;  /* 0x0000000a03037212 */ /* 0x000fc800078ec0ff */
[----:B------:R-:W-:-:S04]  /*2c60*/  IADD3 R3, PT, PT, R12, R3, RZ ;  /* 0x000000030c037210 */ /* 0x000fc80007ffe0ff */
[----:B------:R-:W-:Y:S01]  /*2c70*/  LOP3.LUT R0, R3, R0, RZ, 0xfc, !PT ;  /* 0x0000000003007212 */ /* 0x000fe200078efcff */
[----:B------:R-:W-:Y:S06]  /*2c80*/  BRA `(.L_x_210) ;  /* 0x0000000000107947 */ /* 0x000fec0003800000 */
.L_x_209:
[----:B------:R-:W-:-:S04]  /*2c90*/  LOP3.LUT R0, R0, 0x80000000, RZ, 0xc0, !PT ;  /* 0x8000000000007812 */ /* 0x000fc800078ec0ff */
[----:B------:R-:W-:Y:S01]  /*2ca0*/  LOP3.LUT R0, R0, 0x7f800000, RZ, 0xfc, !PT ;  /* 0x7f80000000007812 */ /* 0x000fe200078efcff */
[----:B------:R-:W-:Y:S06]  /*2cb0*/  BRA `(.L_x_210) ;  /* 0x0000000000047947 */ /* 0x000fec0003800000 */
.L_x_208:
[----:B------:R-:W-:-:S07]  /*2cc0*/  LEA R0, R10, R0, 0x17 ;  /* 0x000000000a007211 */ /* 0x000fce00078eb8ff */
.L_x_210:
[----:B------:R-:W-:Y:S05]  /*2cd0*/  BSYNC.RECONVERGENT B1 ;  /* 0x0000000000017941 */ /* 0x000fea0003800200 */
.L_x_207:
[----:B------:R-:W-:Y:S05]  /*2ce0*/  BRA `(.L_x_211) ;  /* 0x0000000000207947 */ /* 0x000fea0003800000 */
.L_x_206:
[----:B------:R-:W-:-:S04]  /*2cf0*/  LOP3.LUT R0, R3, 0x80000000, R0, 0x48, !PT ;  /* 0x8000000003007812 */ /* 0x000fc800078e4800 */
[----:B------:R-:W-:Y:S01]  /*2d00*/  LOP3.LUT R0, R0, 0x7f800000, RZ, 0xfc, !PT ;  /* 0x7f80000000007812 */ /* 0x000fe200078efcff */
[----:B------:R-:W-:Y:S06]  /*2d10*/  BRA `(.L_x_211) ;  /* 0x0000000000147947 */ /* 0x000fec0003800000 */
.L_x_205:
[----:B------:R-:W-:Y:S01]  /*2d20*/  LOP3.LUT R0, R3, 0x80000000, R0, 0x48, !PT ;  /* 0x8000000003007812 */ /* 0x000fe200078e4800 */
[----:B------:R-:W-:Y:S06]  /*2d30*/  BRA `(.L_x_211) ;  /* 0x00000000000c7947 */ /* 0x000fec0003800000 */
.L_x_204:
[----:B------:R-:W0:Y:S01]  /*2d40*/  MUFU.RSQ R0, -QNAN ;  /* 0xffc0000000007908 */ /* 0x000e220000001400 */
[----:B------:R-:W-:Y:S05]  /*2d50*/  BRA `(.L_x_211) ;  /* 0x0000000000047947 */ /* 0x000fea0003800000 */
.L_x_203:
[----:B------:R-:W-:-:S07]  /*2d60*/  FADD.FTZ R0, R0, R3 ;  /* 0x0000000300007221 */ /* 0x000fce0000010000 */
.L_x_211:
[----:B------:R-:W-:Y:S05]  /*2d70*/  BSYNC.RECONVERGENT B0 ;  /* 0x0000000000007941 */ /* 0x000fea0003800200 */
.L_x_201:
[----:B------:R-:W-:-:S04]  /*2d80*/  HFMA2 R9, -RZ, RZ, 0, 0 ;  /* 0x00000000ff097431 */ /* 0x000fc800000001ff */
[----:B0-----:R-:W-:Y:S05]  /*2d90*/  RET.REL.NODEC R8 `(_Z28apply_color_gain_linear_rgbaILi512EEvPK6uchar4PS0_iiifff) ;  /* 0xffffffd008987950 */ /* 0x001fea0003c3ffff */
.L_x_212:
        /* <DEDUP_REMOVED lines=14> */
.L_x_268:


//--------------------- .text._Z28apply_color_gain_linear_rgbaILi256EEvPK6uchar4PS0_iiifff --------------------------
	.section	.text._Z28apply_color_gain_linear_rgbaILi256EEvPK6uchar4PS0_iiifff,"ax",@progbits
	.align	128
        .global         _Z28apply_color_gain_linear_rgbaILi256EEvPK6uchar4PS0_iiifff
        .type           _Z28apply_color_gain_linear_rgbaILi256EEvPK6uchar4PS0_iiifff,@function
        .size           _Z28apply_color_gain_linear_rgbaILi256EEvPK6uchar4PS0_iiifff,(.L_x_269 - _Z28apply_color_gain_linear_rgbaILi256EEvPK6uchar4PS0_iiifff)
        .other          _Z28apply_color_gain_linear_rgbaILi256EEvPK6uchar4PS0_iiifff,@"STO_CUDA_ENTRY STV_DEFAULT"
_Z28apply_color_gain_linear_rgbaILi256EEvPK6uchar4PS0_iiifff:
.text._Z28apply_color_gain_linear_rgbaILi256EEvPK6uchar4PS0_iiifff:
        /* <DEDUP_REMOVED lines=19> */
[----:B--2---:R-:W-:-:S04]  /*0130*/  PRMT R0, R2, 0x7770, RZ ;  /* 0x0000777002007816 */ /* 0x004fc800000000ff */
[----:B------:R-:W-:-:S04]  /*0140*/  I2FP.F32.U32 R0, R0 ;  /* 0x0000000000007245 */ /* 0x000fc80000201000 */
[----:B------:R-:W0:Y:S01]  /*0150*/  FCHK P0, R0, 255 ;  /* 0x437f000000007902 */ /* 0x000e220000000000 */
[----:B------:R-:W-:-:S04]  /*0160*/  FFMA R6, R0, R5, RZ ;  /* 0x0000000500067223 */ /* 0x000fc800000000ff */
[----:B------:R-:W-:-:S04]  /*0170*/  FFMA R7, R6, -255, R0 ;  /* 0xc37f000006077823 */ /* 0x000fc80000000000 */
[----:B------:R-:W-:Y:S01]  /*0180*/  FFMA R5, R5, R7, R6 ;  /* 0x0000000705057223 */ /* 0x000fe20000000006 */
[----:B0-----:R-:W-:Y:S06]  /*0190*/  @!P0 BRA `(.L_x_214) ;  /* 0x0000000000108947 */ /* 0x001fec0003800000 */
[----:B------:R-:W-:Y:S02]  /*01a0*/  MOV R3, 0x437f0000 ;  /* 0x437f000000037802 */ /* 0x000fe40000000f00 */
[----:B------:R-:W-:-:S07]  /*01b0*/  MOV R8, 0x1d0 ;  /* 0x000001d000087802 */ /* 0x000fce0000000f00 */
[----:B------:R-:W-:Y:S05]  /*01c0*/  CALL.REL.NOINC `($__internal_5_$__cuda_sm3x_div_rn_noftz_f32_slowpath) ;  /* 0x00000024005c7944 */ /* 0x000fea0003c00000 */
[----:B------:R-:W-:-:S07]  /*01d0*/  MOV R5, R0 ;  /* 0x0000000000057202 */ /* 0x000fce0000000f00 */
.L_x_214:
[----:B------:R-:W-:Y:S05]  /*01e0*/  BSYNC.RECONVERGENT B2 ;  /* 0x0000000000027941 */ /* 0x000fea0003800200 */
.L_x_213:
[----:B------:R-:W-:Y:S01]  /*01f0*/  FADD.SAT R0, RZ, R5 ;  /* 0x00000005ff007221 */ /* 0x000fe20000002000 */
[----:B------:R-:W-:Y:S01]  /*0200*/  BSSY.RECONVERGENT B2, `(.L_x_215) ;  /* 0x0000068000027945 */ /* 0x000fe20003800200 */
[----:B------:R-:W-:-:S03]  /*0210*/  PRMT R5, R2, 0x7771, RZ ;  /* 0x0000777102057816 */ /* 0x000fc600000000ff */
        /* <DEDUP_REMOVED lines=14> */
[----:B------:R-:W-:Y:S05]  /*0300*/  CALL.REL.NOINC `($__internal_5_$__cuda_sm3x_div_rn_noftz_f32_slowpath) ;  /* 0x00000024000c7944 */ /* 0x000fea0003c00000 */
[----:B------:R-:W-:-:S07]  /*0310*/  MOV R6, R0 ;  /* 0x0000000000067202 */ /* 0x000fce0000000f00 */
.L_x_218:
[----:B------:R-:W-:Y:S05]  /*0320*/  BSYNC.RECONVERGENT B3 ;  /* 0x0000000000037941 */ /* 0x000fea0003800200 */
.L_x_217:
[----:B------:R-:W-:Y:S05]  /*0330*/  BRA `(.L_x_219) ;  /* 0x0000000400507947 */ /* 0x000fea0003800000 */
.L_x_216:
        /* <DEDUP_REMOVED lines=13> */
[----:B------:R-:W-:Y:S05]  /*0410*/  CALL.REL.NOINC `($__internal_5_$__cuda_sm3x_div_rn_noftz_f32_slowpath) ;  /* 0x0000002000c87944 */ /* 0x000fea0003c00000 */
[----:B------:R-:W-:-:S07]  /*0420*/  MOV R3, R0 ;  /* 0x0000000000037202 */ /* 0x000fce0000000f00 */
.L_x_221:
[----:B------:R-:W-:Y:S05]  /*0430*/  BSYNC.RECONVERGENT B3 ;  /* 0x0000000000037941 */ /* 0x000fea0003800200 */
.L_x_220:
        /* <DEDUP_REMOVED lines=68> */
.L_x_219:
[----:B------:R-:W-:Y:S05]  /*0880*/  BSYNC.RECONVERGENT B2 ;  /* 0x0000000000027941 */ /* 0x000fea0003800200 */
.L_x_215:
        /* <DEDUP_REMOVED lines=15> */
.L_x_223:
[----:B------:R-:W-:Y:S05]  /*0980*/  BSYNC.RECONVERGENT B2 ;  /* 0x0000000000027941 */ /* 0x000fea0003800200 */
.L_x_222:
        /* <DEDUP_REMOVED lines=19> */
.L_x_227:
[----:B------:R-:W-:Y:S05]  /*0ac0*/  BSYNC.RECONVERGENT B3 ;  /* 0x0000000000037941 */ /* 0x000fea0003800200 */
.L_x_226:
[----:B------:R-:W-:Y:S05]  /*0ad0*/  BRA `(.L_x_228) ;  /* 0x0000000400507947 */ /* 0x000fea0003800000 */
.L_x_225:
        /* <DEDUP_REMOVED lines=15> */
.L_x_230:
[----:B------:R-:W-:Y:S05]  /*0bd0*/  BSYNC.RECONVERGENT B3 ;  /* 0x0000000000037941 */ /* 0x000fea0003800200 */
.L_x_229:
        /* <DEDUP_REMOVED lines=68> */
.L_x_228:
[----:B------:R-:W-:Y:S05]  /*1020*/  BSYNC.RECONVERGENT B2 ;  /* 0x0000000000027941 */ /* 0x000fea0003800200 */
.L_x_224:
        /* <DEDUP_REMOVED lines=14> */
[----:B------:R-:W-:Y:S05]  /*1110*/  CALL.REL.NOINC `($__internal_5_$__cuda_sm3x_div_rn_noftz_f32_slowpath) ;  /* 0x0000001400887944 */ /* 0x000fea0003c00000 */
.L_x_232:
[----:B------:R-:W-:Y:S05]  /*1120*/  BSYNC.RECONVERGENT B2 ;  /* 0x0000000000027941 */ /* 0x000fea0003800200 */
.L_x_231:
        /* <DEDUP_REMOVED lines=17> */
[----:B------:R-:W-:Y:S05]  /*1240*/  CALL.REL.NOINC `($__internal_5_$__cuda_sm3x_div_rn_noftz_f32_slowpath) ;  /* 0x00000014003c7944 */ /* 0x000fea0003c00000 */
.L_x_236:
[----:B------:R-:W-:Y:S05]  /*1250*/  BSYNC.RECONVERGENT B3 ;  /* 0x0000000000037941 */ /* 0x000fea0003800200 */
.L_x_235:
[----:B------:R-:W-:Y:S01]  /*1260*/  MOV R3, R0 ;  /* 0x0000000000037202 */ /* 0x000fe20000000f00 */
[----:B------:R-:W-:Y:S06]  /*1270*/  BRA `(.L_x_237) ;  /* 0x0000000400507947 */ /* 0x000fec0003800000 */
.L_x_234:
        /* <DEDUP_REMOVED lines=14> */
[----:B------:R-:W-:Y:S05]  /*1360*/  CALL.REL.NOINC `($__internal_5_$__cuda_sm3x_div_rn_noftz_f32_slowpath) ;  /* 0x0000001000f47944 */ /* 0x000fea0003c00000 */
.L_x_239:
[----:B------:R-:W-:Y:S05]  /*1370*/  BSYNC.RECONVERGENT B3 ;  /* 0x0000000000037941 */ /* 0x000fea0003800200 */
.L_x_238:
        /* <DEDUP_REMOVED lines=68> */
.L_x_237:
[----:B------:R-:W-:Y:S05]  /*17c0*/  BSYNC.RECONVERGENT B2 ;  /* 0x0000000000027941 */ /* 0x000fea0003800200 */
.L_x_233:
        /* <DEDUP_REMOVED lines=78> */
.L_x_243:
[----:B------:R-:W-:Y:S05]  /*1cb0*/  BSYNC.RECONVERGENT B1 ;  /* 0x0000000000017941 */ /* 0x000fea0003800200 */
.L_x_242:
[----:B------:R-:W-:-:S07]  /*1cc0*/  FFMA R3, R8, R3, -0.054999999701976776123 ;  /* 0xbd6147ae08037423 */ /* 0x000fce0000000003 */
.L_x_241:
[----:B------:R-:W-:Y:S05]  /*1cd0*/  BSYNC.RECONVERGENT B0 ;  /* 0x0000000000007941 */ /* 0x000fea0003800200 */
.L_x_240:
        /* <DEDUP_REMOVED lines=75> */
.L_x_247:
[----:B------:R-:W-:Y:S05]  /*2190*/  BSYNC.RECONVERGENT B1 ;  /* 0x0000000000017941 */ /* 0x000fea0003800200 */
.L_x_246:
[----:B------:R-:W-:-:S07]  /*21a0*/  FFMA R5, R6, R5, -0.054999999701976776123 ;  /* 0xbd6147ae06057423 */ /* 0x000fce0000000005 */
.L_x_245:
[----:B------:R-:W-:Y:S05]  /*21b0*/  BSYNC.RECONVERGENT B0 ;  /* 0x0000000000007941 */ /* 0x000fea0003800200 */
.L_x_244:
        /* <DEDUP_REMOVED lines=75> */
.L_x_251:
[----:B------:R-:W-:Y:S05]  /*2670*/  BSYNC.RECONVERGENT B1 ;  /* 0x0000000000017941 */ /* 0x000fea0003800200 */
.L_x_250:
[----:B------:R-:W-:-:S07]  /*2680*/  FFMA R7, R8, R5, -0.054999999701976776123 ;  /* 0xbd6147ae08077423 */ /* 0x000fce0000000005 */
.L_x_249:
[----:B------:R-:W-:Y:S05]  /*2690*/  BSYNC.RECONVERGENT B0 ;  /* 0x0000000000007941 */ /* 0x000fea0003800200 */
.L_x_248:
        /* <DEDUP_REMOVED lines=10> */
        .weak           $__internal_5_$__cuda_sm3x_div_rn_noftz_f32_slowpath
        .type           $__internal_5_$__cuda_sm3x_div_rn_noftz_f32_slowpath,@function
        .size           $__internal_5_$__cuda_sm3x_div_rn_noftz_f32_slowpath,(.L_x_269 - $__internal_5_$__cuda_sm3x_div_rn_noftz_f32_slowpath)
$__internal_5_$__cuda_sm3x_div_rn_noftz_f32_slowpath:
        /* <DEDUP_REMOVED lines=34> */
.L_x_253:
        /* <DEDUP_REMOVED lines=51> */
.L_x_260:
[----:B------:R-:W-:-:S04]  /*2c90*/  LOP3.LUT R0, R0, 0x80000000, RZ, 0xc0, !PT ;  /* 0x8000000000007812 */ /* 0x000fc800078ec0ff */
[----:B------:R-:W-:Y:S01]  /*2ca0*/  LOP3.LUT R0, R0, 0x7f800000, RZ, 0xfc, !PT ;  /* 0x7f80000000007812 */ /* 0x000fe200078efcff */
[----:B------:R-:W-:Y:S06]  /*2cb0*/  BRA `(.L_x_261) ;  /* 0x0000000000047947 */ /* 0x000fec0003800000 */
.L_x_259:
[----:B------:R-:W-:-:S07]  /*2cc0*/  LEA R0, R10, R0, 0x17 ;  /* 0x000000000a007211 */ /* 0x000fce00078eb8ff */
.L_x_261:
[----:B------:R-:W-:Y:S05]  /*2cd0*/  BSYNC.RECONVERGENT B1 ;  /* 0x0000000000017941 */ /* 0x000fea0003800200 */
.L_x_258:
[----:B------:R-:W-:Y:S05]  /*2ce0*/  BRA `(.L_x_262) ;  /* 0x0000000000207947 */ /* 0x000fea0003800000 */
.L_x_257:
[----:B------:R-:W-:-:S04]  /*2cf0*/  LOP3.LUT R0, R3, 0x80000000, R0, 0x48, !PT ;  /* 0x8000000003007812 */ /* 0x000fc800078e4800 */
[----:B------:R-:W-:Y:S01]  /*2d00*/  LOP3.LUT R0, R0, 0x7f800000, RZ, 0xfc, !PT ;  /* 0x7f80000000007812 */ /* 0x000fe200078efcff */
[----:B------:R-:W-:Y:S06]  /*2d10*/  BRA `(.L_x_262) ;  /* 0x0000000000147947 */ /* 0x000fec0003800000 */
.L_x_256:
[----:B------:R-:W-:Y:S01]  /*2d20*/  LOP3.LUT R0, R3, 0x80000000, R0, 0x48, !PT ;  /* 0x8000000003007812 */ /* 0x000fe200078e4800 */
[----:B------:R-:W-:Y:S06]  /*2d30*/  BRA `(.L_x_262) ;  /* 0x00000000000c7947 */ /* 0x000fec0003800000 */
.L_x_255:
[----:B------:R-:W0:Y:S01]  /*2d40*/  MUFU.RSQ R0, -QNAN ;  /* 0xffc0000000007908 */ /* 0x000e220000001400 */
[----:B------:R-:W-:Y:S05]  /*2d50*/  BRA `(.L_x_262) ;  /* 0x0000000000047947 */ /* 0x000fea0003800000 */
.L_x_254:
[----:B------:R-:W-:-:S07]  /*2d60*/  FADD.FTZ R0, R0, R3 ;  /* 0x0000000300007221 */ /* 0x000fce0000010000 */
.L_x_262:
[----:B------:R-:W-:Y:S05]  /*2d70*/  BSYNC.RECONVERGENT B0 ;  /* 0x0000000000007941 */ /* 0x000fea0003800200 */
.L_x_252:
[----:B------:R-:W-:-:S04]  /*2d80*/  HFMA2 R9, -RZ, RZ, 0, 0 ;  /* 0x00000000ff097431 */ /* 0x000fc800000001ff */
[----:B0-----:R-:W-:Y:S05]  /*2d90*/  RET.REL.NODEC R8 `(_Z28apply_color_gain_linear_rgbaILi256EEvPK6uchar4PS0_iiifff) ;  /* 0xffffffd008987950 */ /* 0x001fea0003c3ffff */
.L_x_263:
        /* <DEDUP_REMOVED lines=14> */
.L_x_269:


//--------------------- .nv.shared.reserved.0     --------------------------
	.section	.nv.shared.reserved.0,"aw",@nobits
	.weak		__nv_reservedSMEM_offset_0_alias
	.size		__nv_reservedSMEM_offset_0_alias, 0, 64
	.other		__nv_reservedSMEM_offset_0_alias,@"STO_CUDA_RESERVED_SHARED STV_DEFAULT"
__nv_reservedSMEM_offset_0_alias:
	.zero		0
	.zero		64


//--------------------- .nv.constant0._Z25apply_color_gain_fast_rgbILi512EEvPK6uchar3PS0_iiifff --------------------------
	.section	.nv.constant0._Z25apply_color_gain_fast_rgbILi512EEvPK6uchar3PS0_iiifff,"a",@progbits
	.sectionflags	@""
	.align	4
.nv.constant0._Z25apply_color_gain_fast_rgbILi512EEvPK6uchar3PS0_iiifff:
	.zero		936


//--------------------- .nv.constant0._Z25apply_color_gain_fast_rgbILi256EEvPK6uchar3PS0_iiifff --------------------------
	.section	.nv.constant0._Z25apply_color_gain_fast_rgbILi256EEvPK6uchar3PS0_iiifff,"a",@progbits
	.sectionflags	@""
	.align	4
.nv.constant0._Z25apply_color_gain_fast_rgbILi256EEvPK6uchar3PS0_iiifff:
	.zero		936


//--------------------- .nv.constant0._Z27apply_color_gain_linear_rgbILi512EEvPK6uchar3PS0_iiifff --------------------------
	.section	.nv.constant0._Z27apply_color_gain_linear_rgbILi512EEvPK6uchar3PS0_iiifff,"a",@progbits
	.sectionflags	@""
	.align	4
.nv.constant0._Z27apply_color_gain_linear_rgbILi512EEvPK6uchar3PS0_iiifff:
	.zero		936


//--------------------- .nv.constant0._Z27apply_color_gain_linear_rgbILi256EEvPK6uchar3PS0_iiifff --------------------------
	.section	.nv.constant0._Z27apply_color_gain_linear_rgbILi256EEvPK6uchar3PS0_iiifff,"a",@progbits
	.sectionflags	@""
	.align	4
.nv.constant0._Z27apply_color_gain_linear_rgbILi256EEvPK6uchar3PS0_iiifff:
	.zero		936


//--------------------- .nv.constant0._Z28apply_color_gain_linear_rgbaILi512EEvPK6uchar4PS0_iiifff --------------------------
	.section	.nv.constant0._Z28apply_color_gain_linear_rgbaILi512EEvPK6uchar4PS0_iiifff,"a",@progbits
	.sectionflags	@""
	.align	4
.nv.constant0._Z28apply_color_gain_linear_rgbaILi512EEvPK6uchar4PS0_iiifff:
	.zero		936


//--------------------- .nv.constant0._Z28apply_color_gain_linear_rgbaILi256EEvPK6uchar4PS0_iiifff --------------------------
	.section	.nv.constant0._Z28apply_color_gain_linear_rgbaILi256EEvPK6uchar4PS0_iiifff,"a",@progbits
	.sectionflags	@""
	.align	4
.nv.constant0._Z28apply_color_gain_linear_rgbaILi256EEvPK6uchar4PS0_iiifff:
	.zero		936


//--------------------- SYMBOLS --------------------------

	.type		.nv.reservedSmem.offset0,@object
	.size		.nv.reservedSmem.offset0,0x4
